	.target	sm_100a

	.elftype	@"ET_EXEC"


//--------------------- .note.nv.tkinfo           --------------------------
	.section	.note.nv.tkinfo,"",@"SHT_NOTE"
	.sectionflags	@"SHF_NOTE_NV_TKINFO"
	.tkinfo
        /*0018*/ 	.word	0x00000002
        /*0030*/ 	.string	""
        /*0030*/ 	.string	"ptxas"
        /*0030*/ 	.string	"Cuda compilation tools, release 13.0, V13.0.88"
        /*0030*/ 	.string	"Build cuda_13.0.r13.0/compiler.36424714_0"
        /*0030*/ 	.string	"-arch sm_100a -m 64 "



//--------------------- .note.nv.cuinfo           --------------------------
	.section	.note.nv.cuinfo,"",@"SHT_NOTE"
	.sectionflags	@"SHF_NOTE_NV_CUINFO"
        /*0018*/ 	.short	0x0002
        /*001a*/ 	.short	0x0064
        /*001c*/ 	.short	0x0082
	.zero		2


//--------------------- .nv.info                  --------------------------
	.section	.nv.info,"",@"SHT_CUDA_INFO"
	.align	4


	//----- nvinfo : EIATTR_REGCOUNT
	.align		4
        /*0000*/ 	.byte	0x04, 0x2f
        /*0002*/ 	.short	(.L_20 - .L_19)
	.align		4
.L_19:
        /*0004*/ 	.word	index@(_ZN7cutlass13device_kernelINS_4gemm6kernel13GemmUniversalIN4cute5tupleIJiiiiEEENS1_10collective13CollectiveMmaINS1_35MainloopSm100TmaUmmaWarpSpecializedILi3ELi2ELi4ENS5_IJNS4_1CILi1EEESB_SB_EEEEENS5_IJNSA_ILi64EEENSA_ILi192EEENSA_ILi256EEEEEEaNS5_IJlSB_lEEEaSI_NS4_8TiledMMAINS4_8MMA_AtomIJNS4_15SM100_MMA_S8_SSIaaiLi64ELi192ELNS4_4UMMA5MajorE0ELSN_0ELNSM_8SaturateE0EEEEEENS4_6LayoutISC_NS5_IJNSA_ILi0EEESS_SS_EEEEENS5_IJNS4_10UnderscoreESV_SV_EEEEENS4_13SM90_TMA_LOADENS4_14ComposedLayoutINS4_7SwizzleILi3ELi4ELi3EEENS4_18smem_ptr_flag_bitsILi8EEENSR_INS5_IJNSA_ILi8EEENSA_ILi128EEEEEENS5_IJS15_SB_EEEEEEEvNS4_8identityESY_S19_vS1A_EENS_8epilogue10collective18CollectiveEpilogueINS1C_23Sm100TmaWarpSpecializedILi3ELi2ELi32ELb0ELb0EEEJSH_NS5_IJNSR_ISE_SB_EES1H_EEEaSI_aSI_NS1C_6fusion15FusionCallbacksIS1G_NS1J_17LinearCombinationIaiaiLNS_15FloatRoundStyleE2EEESH_S1I_JEEENS4_5SM1004TMEM4LOAD26SM100_TMEM_LOAD_16dp32b32xESY_NSZ_INS10_ILi2ELi4ELi3EEES13_NSR_INS5_IJS14_SE_EEENS5_IJSE_SB_EEEEEEENS4_39AutoVectorizingCopyWithAssumedAlignmentILi128EEENS4_14SM90_TMA_STOREES1X_S1Z_S1Z_EEEvvEEEEvNT_6ParamsE)
        /*0008*/ 	.word	0x00000077


	//----- nvinfo : EIATTR_FRAME_SIZE
	.align		4
.L_20:
        /*000c*/ 	.byte	0x04, 0x11
        /*000e*/ 	.short	(.L_22 - .L_21)
	.align		4
.L_21:
        /*0010*/ 	.word	index@($__internal_2_$__cuda_sm10x_tcgen05_guardrail_trap_unallocated_columns_being_dealloced)
        /*0014*/ 	.word	0x00000000


	//----- nvinfo : EIATTR_FRAME_SIZE
	.align		4
.L_22:
        /*0018*/ 	.byte	0x04, 0x11
        /*001a*/ 	.short	(.L_24 - .L_23)
	.align		4
.L_23:
        /*001c*/ 	.word	index@($__internal_1_$__cuda_sm10x_tcgen05_guardrail_trap_phase_invalid_during_alloc)
        /*0020*/ 	.word	0x00000000


	//----- nvinfo : EIATTR_FRAME_SIZE
	.align		4
.L_24:
        /*0024*/ 	.byte	0x04, 0x11
        /*0026*/ 	.short	(.L_26 - .L_25)
	.align		4
.L_25:
        /*0028*/ 	.word	index@($__internal_0_$__cuda_sm10x_tcgen05_guardrail_trap_col_being_dealloced_not_returned_by_alloc)
        /*002c*/ 	.word	0x00000000


	//----- nvinfo : EIATTR_FRAME_SIZE
	.align		4
.L_26:
        /*0030*/ 	.byte	0x04, 0x11
        /*0032*/ 	.short	(.L_28 - .L_27)
	.align		4
.L_27:
        /*0034*/ 	.word	index@(_ZN7cutlass13device_kernelINS_4gemm6kernel13GemmUniversalIN4cute5tupleIJiiiiEEENS1_10collective13CollectiveMmaINS1_35MainloopSm100TmaUmmaWarpSpecializedILi3ELi2ELi4ENS5_IJNS4_1CILi1EEESB_SB_EEEEENS5_IJNSA_ILi64EEENSA_ILi192EEENSA_ILi256EEEEEEaNS5_IJlSB_lEEEaSI_NS4_8TiledMMAINS4_8MMA_AtomIJNS4_15SM100_MMA_S8_SSIaaiLi64ELi192ELNS4_4UMMA5MajorE0ELSN_0ELNSM_8SaturateE0EEEEEENS4_6LayoutISC_NS5_IJNSA_ILi0EEESS_SS_EEEEENS5_IJNS4_10UnderscoreESV_SV_EEEEENS4_13SM90_TMA_LOADENS4_14ComposedLayoutINS4_7SwizzleILi3ELi4ELi3EEENS4_18smem_ptr_flag_bitsILi8EEENSR_INS5_IJNSA_ILi8EEENSA_ILi128EEEEEENS5_IJS15_SB_EEEEEEEvNS4_8identityESY_S19_vS1A_EENS_8epilogue10collective18CollectiveEpilogueINS1C_23Sm100TmaWarpSpecializedILi3ELi2ELi32ELb0ELb0EEEJSH_NS5_IJNSR_ISE_SB_EES1H_EEEaSI_aSI_NS1C_6fusion15FusionCallbacksIS1G_NS1J_17LinearCombinationIaiaiLNS_15FloatRoundStyleE2EEESH_S1I_JEEENS4_5SM1004TMEM4LOAD26SM100_TMEM_LOAD_16dp32b32xESY_NSZ_INS10_ILi2ELi4ELi3EEES13_NSR_INS5_IJS14_SE_EEENS5_IJSE_SB_EEEEEEENS4_39AutoVectorizingCopyWithAssumedAlignmentILi128EEENS4_14SM90_TMA_STOREES1X_S1Z_S1Z_EEEvvEEEEvNT_6ParamsE)
        /*0038*/ 	.word	0x00000000


	//----- nvinfo : EIATTR_MIN_STACK_SIZE
	.align		4
.L_28:
        /*003c*/ 	.byte	0x04, 0x12
        /*003e*/ 	.short	(.L_30 - .L_29)
	.align		4
.L_29:
        /*0040*/ 	.word	index@(_ZN7cutlass13device_kernelINS_4gemm6kernel13GemmUniversalIN4cute5tupleIJiiiiEEENS1_10collective13CollectiveMmaINS1_35MainloopSm100TmaUmmaWarpSpecializedILi3ELi2ELi4ENS5_IJNS4_1CILi1EEESB_SB_EEEEENS5_IJNSA_ILi64EEENSA_ILi192EEENSA_ILi256EEEEEEaNS5_IJlSB_lEEEaSI_NS4_8TiledMMAINS4_8MMA_AtomIJNS4_15SM100_MMA_S8_SSIaaiLi64ELi192ELNS4_4UMMA5MajorE0ELSN_0ELNSM_8SaturateE0EEEEEENS4_6LayoutISC_NS5_IJNSA_ILi0EEESS_SS_EEEEENS5_IJNS4_10UnderscoreESV_SV_EEEEENS4_13SM90_TMA_LOADENS4_14ComposedLayoutINS4_7SwizzleILi3ELi4ELi3EEENS4_18smem_ptr_flag_bitsILi8EEENSR_INS5_IJNSA_ILi8EEENSA_ILi128EEEEEENS5_IJS15_SB_EEEEEEEvNS4_8identityESY_S19_vS1A_EENS_8epilogue10collective18CollectiveEpilogueINS1C_23Sm100TmaWarpSpecializedILi3ELi2ELi32ELb0ELb0EEEJSH_NS5_IJNSR_ISE_SB_EES1H_EEEaSI_aSI_NS1C_6fusion15FusionCallbacksIS1G_NS1J_17LinearCombinationIaiaiLNS_15FloatRoundStyleE2EEESH_S1I_JEEENS4_5SM1004TMEM4LOAD26SM100_TMEM_LOAD_16dp32b32xESY_NSZ_INS10_ILi2ELi4ELi3EEES13_NSR_INS5_IJS14_SE_EEENS5_IJSE_SB_EEEEEEENS4_39AutoVectorizingCopyWithAssumedAlignmentILi128EEENS4_14SM90_TMA_STOREES1X_S1Z_S1Z_EEEvvEEEEvNT_6ParamsE)
        /*0044*/ 	.word	0x00000000
.L_30:


//--------------------- .nv.compat                --------------------------
	.section	.nv.compat,"",@"SHT_CUDA_COMPAT_INFO"
	.align	4
        /*0000*/ 	.byte	0x02, 0x09, 0x01, 0x00, 0x02, 0x02, 0x03, 0x00, 0x02, 0x05, 0x06, 0x00, 0x03, 0x07, 0x01, 0x01
        /*0010*/ 	.byte	0x02, 0x03, 0x01, 0x00, 0x02, 0x06, 0x01, 0x00, 0x04, 0x0b, 0x08, 0x00, 0x01, 0x00, 0x00, 0x00
        /*0020*/ 	.byte	0x00, 0x00, 0x00, 0x00


//--------------------- .nv.info._ZN7cutlass13device_kernelINS_4gemm6kernel13GemmUniversalIN4cute5tupleIJiiiiEEENS1_10collective13CollectiveMmaINS1_35MainloopSm100TmaUmmaWarpSpecializedILi3ELi2ELi4ENS5_IJNS4_1CILi1EEESB_SB_EEEEENS5_IJNSA_ILi64EEENSA_ILi192EEENSA_ILi256EEEEEEaNS5_IJlSB_lEEEaSI_NS4_8TiledMMAINS4_8MMA_AtomIJNS4_15SM100_MMA_S8_SSIaaiLi64ELi192ELNS4_4UMMA5MajorE0ELSN_0ELNSM_8SaturateE0EEEEEENS4_6LayoutISC_NS5_IJNSA_ILi0EEESS_SS_EEEEENS5_IJNS4_10UnderscoreESV_SV_EEEEENS4_13SM90_TMA_LOADENS4_14ComposedLayoutINS4_7SwizzleILi3ELi4ELi3EEENS4_18smem_ptr_flag_bitsILi8EEENSR_INS5_IJNSA_ILi8EEENSA_ILi128EEEEEENS5_IJS15_SB_EEEEEEEvNS4_8identityESY_S19_vS1A_EENS_8epilogue10collective18CollectiveEpilogueINS1C_23Sm100TmaWarpSpecializedILi3ELi2ELi32ELb0ELb0EEEJSH_NS5_IJNSR_ISE_SB_EES1H_EEEaSI_aSI_NS1C_6fusion15FusionCallbacksIS1G_NS1J_17LinearCombinationIaiaiLNS_15FloatRoundStyleE2EEESH_S1I_JEEENS4_5SM1004TMEM4LOAD26SM100_TMEM_LOAD_16dp32b32xESY_NSZ_INS10_ILi2ELi4ELi3EEES13_NSR_INS5_IJS14_SE_EEENS5_IJSE_SB_EEEEEEENS4_39AutoVectorizingCopyWithAssumedAlignmentILi128EEENS4_14SM90_TMA_STOREES1X_S1Z_S1Z_EEEvvEEEEvNT_6ParamsE --------------------------
	.section	.nv.info._ZN7cutlass13device_kernelINS_4gemm6kernel13GemmUniversalIN4cute5tupleIJiiiiEEENS1_10collective13CollectiveMmaINS1_35MainloopSm100TmaUmmaWarpSpecializedILi3ELi2ELi4ENS5_IJNS4_1CILi1EEESB_SB_EEEEENS5_IJNSA_ILi64EEENSA_ILi192EEENSA_ILi256EEEEEEaNS5_IJlSB_lEEEaSI_NS4_8TiledMMAINS4_8MMA_AtomIJNS4_15SM100_MMA_S8_SSIaaiLi64ELi192ELNS4_4UMMA5MajorE0ELSN_0ELNSM_8SaturateE0EEEEEENS4_6LayoutISC_NS5_IJNSA_ILi0EEESS_SS_EEEEENS5_IJNS4_10UnderscoreESV_SV_EEEEENS4_13SM90_TMA_LOADENS4_14ComposedLayoutINS4_7SwizzleILi3ELi4ELi3EEENS4_18smem_ptr_flag_bitsILi8EEENSR_INS5_IJNSA_ILi8EEENSA_ILi128EEEEEENS5_IJS15_SB_EEEEEEEvNS4_8identityESY_S19_vS1A_EENS_8epilogue10collective18CollectiveEpilogueINS1C_23Sm100TmaWarpSpecializedILi3ELi2ELi32ELb0ELb0EEEJSH_NS5_IJNSR_ISE_SB_EES1H_EEEaSI_aSI_NS1C_6fusion15FusionCallbacksIS1G_NS1J_17LinearCombinationIaiaiLNS_15FloatRoundStyleE2EEESH_S1I_JEEENS4_5SM1004TMEM4LOAD26SM100_TMEM_LOAD_16dp32b32xESY_NSZ_INS10_ILi2ELi4ELi3EEES13_NSR_INS5_IJS14_SE_EEENS5_IJSE_SB_EEEEEEENS4_39AutoVectorizingCopyWithAssumedAlignmentILi128EEENS4_14SM90_TMA_STOREES1X_S1Z_S1Z_EEEvvEEEEvNT_6ParamsE,"",@"SHT_CUDA_INFO"
	.sectionflags	@""
	.align	4


	//----- nvinfo : EIATTR_CUDA_API_VERSION
	.align		4
        /*0000*/ 	.byte	0x04, 0x37
        /*0002*/ 	.short	(.L_32 - .L_31)
.L_31:
        /*0004*/ 	.word	0x00000082


	//----- nvinfo : EIATTR_KPARAM_INFO
	.align		4
.L_32:
        /*0008*/ 	.byte	0x04, 0x17
        /*000a*/ 	.short	(.L_34 - .L_33)
.L_33:
        /*000c*/ 	.word	0x00000000
        /*0010*/ 	.short	0x0000
        /*0012*/ 	.short	0x0000
        /*0014*/ 	.byte	0x00, 0xf0, 0x01, 0x20


	//----- nvinfo : EIATTR_AT_ENTRY_FRAGMENTS
	.align		4
.L_34:
        /*0018*/ 	.byte	0x04, 0x4f
        /*001a*/ 	.short	(.L_36 - .L_35)


	//   ....[0]....
.L_35:
        /*001c*/ 	.word	0x00000006


	//----- nvinfo : EIATTR_RESERVED_SMEM_USED
	.align		4
.L_36:
        /*0020*/ 	.byte	0x01, 0x41
	.zero		2


	//----- nvinfo : EIATTR_SPARSE_MMA_MASK
	.align		4
        /*0024*/ 	.byte	0x03, 0x50
        /*0026*/ 	.short	0x0000


	//----- nvinfo : EIATTR_TCGEN05_1CTA_USED
	.align		4
        /*0028*/ 	.byte	0x01, 0x51
	.zero		2


	//----- nvinfo : EIATTR_MAXREG_COUNT
	.align		4
        /*002c*/ 	.byte	0x03, 0x1b
        /*002e*/ 	.short	0x00ff


	//----- nvinfo : EIATTR_NUM_BARRIERS
	.align		4
        /*0030*/ 	.byte	0x02, 0x4c
        /*0032*/ 	.byte	0x07
	.zero		1


	//----- nvinfo : EIATTR_EXTERNS
	.align		4
        /*0034*/ 	.byte	0x04, 0x0f
        /*0036*/ 	.short	(.L_38 - .L_37)


	//   ....[0]....
	.align		4
.L_37:
        /*0038*/ 	.word	index@(__assertfail)


	//----- nvinfo : EIATTR_MERCURY_ISA_VERSION
	.align		4
.L_38:
        /*003c*/ 	.byte	0x03, 0x5f
        /*003e*/ 	.short	0x0101


	//----- nvinfo : EIATTR_INT_WARP_WIDE_INSTR_OFFSETS
	.align		4
        /*0040*/ 	.byte	0x04, 0x31
        /*0042*/ 	.short	(.L_40 - .L_39)


	//   ....[0]....
.L_39:
        /*0044*/ 	.word	0x00001f00


	//   ....[1]....
        /*0048*/ 	.word	0x00003ad0


	//   ....[2]....
        /*004c*/ 	.word	0x00003af0


	//   ....[3]....
        /*0050*/ 	.word	0x00003b20


	//   ....[4]....
        /*0054*/ 	.word	0x00004450


	//   ....[5]....
        /*0058*/ 	.word	0x000044c0


	//   ....[6]....
        /*005c*/ 	.word	0x000045c0


	//   ....[7]....
        /*0060*/ 	.word	0x00004650


	//   ....[8]....
        /*0064*/ 	.word	0x00004830


	//   ....[9]....
        /*0068*/ 	.word	0x00004990


	//----- nvinfo : EIATTR_COOP_GROUP_MASK_REGIDS
	.align		4
.L_40:
        /*006c*/ 	.byte	0x04, 0x29
        /*006e*/ 	.short	(.L_42 - .L_41)


	//   ....[0]....
.L_41:
        /*0070*/ 	.word	0xffffffff


	//   ....[1]....
        /*0074*/ 	.word	0xffffffff


	//   ....[2]....
        /*0078*/ 	.word	0xffffffff


	//   ....[3]....
        /*007c*/ 	.word	0xffffffff


	//   ....[4]....
        /*0080*/ 	.word	0xffffffff


	//   ....[5]....
        /*0084*/ 	.word	0xffffffff


	//   ....[6]....
        /*0088*/ 	.word	0xffffffff


	//   ....[7]....
        /*008c*/ 	.word	0xffffffff


	//   ....[8]....
        /*0090*/ 	.word	0xffffffff


	//   ....[9]....
        /*0094*/ 	.word	0xffffffff


	//   ....[10]....
        /*0098*/ 	.word	0xffffffff


	//   ....[11]....
        /*009c*/ 	.word	0xffffffff


	//   ....[12]....
        /*00a0*/ 	.word	0xffffffff


	//----- nvinfo : EIATTR_COOP_GROUP_INSTR_OFFSETS
	.align		4
.L_42:
        /*00a4*/ 	.byte	0x04, 0x28
        /*00a6*/ 	.short	(.L_44 - .L_43)


	//   ....[0]....
.L_43:
        /*00a8*/ 	.word	0x00000090


	//   ....[1]....
        /*00ac*/ 	.word	0x000004d0


	//   ....[2]....
        /*00b0*/ 	.word	0x00000620


	//   ....[3]....
        /*00b4*/ 	.word	0x000007a0


	//   ....[4]....
        /*00b8*/ 	.word	0x000008a0


	//   ....[5]....
        /*00bc*/ 	.word	0x00000a10


	//   ....[6]....
        /*00c0*/ 	.word	0x00000bb0


	//   ....[7]....
        /*00c4*/ 	.word	0x00001de0


	//   ....[8]....
        /*00c8*/ 	.word	0x00002b30


	//   ....[9]....
        /*00cc*/ 	.word	0x00002d40


	//   ....[10]....
        /*00d0*/ 	.word	0x00002d70


	//   ....[11]....
        /*00d4*/ 	.word	0x000039b0


	//   ....[12]....
        /*00d8*/ 	.word	0x00003be0


	//----- nvinfo : EIATTR_VRC_CTA_INIT_COUNT
	.align		4
.L_44:
        /*00dc*/ 	.byte	0x02, 0x4a
        /*00de*/ 	.byte	0x80
	.zero		1


	//----- nvinfo : EIATTR_SYSCALL_OFFSETS
	.align		4
        /*00e0*/ 	.byte	0x04, 0x46
        /*00e2*/ 	.short	(.L_46 - .L_45)


	//   ....[0]....
.L_45:
        /*00e4*/ 	.word	0x00005400


	//   ....[1]....
        /*00e8*/ 	.word	0x00005520


	//   ....[2]....
        /*00ec*/ 	.word	0x00005d00


	//   ....[3]....
        /*00f0*/ 	.word	0x00006b20


	//   ....[4]....
        /*00f4*/ 	.word	0x00007940


	//----- nvinfo : EIATTR_MBARRIER_INSTR_OFFSETS
	.align		4
.L_46:
        /*00f8*/ 	.byte	0x04, 0x39
        /*00fa*/ 	.short	(.L_48 - .L_47)


	//   ....[0]....
.L_47:
        /*00fc*/ 	.word	0x000005b0
        /*0100*/ 	.word	0x000000ff
        /*0104*/ 	.word	0x00000000
        /*0108*/ 	.short	0x0100
        /*010a*/ 	.byte	0x05
	.zero		1


	//   ....[1]....
        /*010c*/ 	.word	0x000005c0
        /*0110*/ 	.word	0x000000ff
        /*0114*/ 	.word	0x00000018
        /*0118*/ 	.short	0x0100
        /*011a*/ 	.byte	0x05
	.zero		1


	//   ....[2]....
        /*011c*/ 	.word	0x000005d0
        /*0120*/ 	.word	0x000000ff
        /*0124*/ 	.word	0x00000008
        /*0128*/ 	.short	0x0100
        /*012a*/ 	.byte	0x05
	.zero		1


	//   ....[3]....
        /*012c*/ 	.word	0x000005e0
        /*0130*/ 	.word	0x000000ff
        /*0134*/ 	.word	0x00000020
        /*0138*/ 	.short	0x0100
        /*013a*/ 	.byte	0x05
	.zero		1


	//   ....[4]....
        /*013c*/ 	.word	0x000005f0
        /*0140*/ 	.word	0x000000ff
        /*0144*/ 	.word	0x00000010
        /*0148*/ 	.short	0x0100
        /*014a*/ 	.byte	0x05
	.zero		1


	//   ....[5]....
        /*014c*/ 	.word	0x00000600
        /*0150*/ 	.word	0x000000ff
        /*0154*/ 	.word	0x00000028
        /*0158*/ 	.short	0x0100
        /*015a*/ 	.byte	0x05
	.zero		1


	//   ....[6]....
        /*015c*/ 	.word	0x00000730
        /*0160*/ 	.word	0x000000ff
        /*0164*/ 	.word	0x00000030
        /*0168*/ 	.short	0x0100
        /*016a*/ 	.byte	0x07
	.zero		1


	//   ....[7]....
        /*016c*/ 	.word	0x00000740
        /*0170*/ 	.word	0x000000ff
        /*0174*/ 	.word	0x00000048
        /*0178*/ 	.short	0x0100
        /*017a*/ 	.byte	0x07
	.zero		1


	//   ....[8]....
        /*017c*/ 	.word	0x00000750
        /*0180*/ 	.word	0x000000ff
        /*0184*/ 	.word	0x00000038
        /*0188*/ 	.short	0x0100
        /*018a*/ 	.byte	0x07
	.zero		1


	//   ....[9]....
        /*018c*/ 	.word	0x00000760
        /*0190*/ 	.word	0x000000ff
        /*0194*/ 	.word	0x00000050
        /*0198*/ 	.short	0x0100
        /*019a*/ 	.byte	0x07
	.zero		1


	//   ....[10]....
        /*019c*/ 	.word	0x00000770
        /*01a0*/ 	.word	0x000000ff
        /*01a4*/ 	.word	0x00000040
        /*01a8*/ 	.short	0x0100
        /*01aa*/ 	.byte	0x07
	.zero		1


	//   ....[11]....
        /*01ac*/ 	.word	0x00000780
        /*01b0*/ 	.word	0x000000ff
        /*01b4*/ 	.word	0x00000058
        /*01b8*/ 	.short	0x0100
        /*01ba*/ 	.byte	0x07
	.zero		1


	//   ....[12]....
        /*01bc*/ 	.word	0x00000870
        /*01c0*/ 	.word	0x000000ff
        /*01c4*/ 	.word	0x00000060
        /*01c8*/ 	.short	0x0100
        /*01ca*/ 	.byte	0x05
	.zero		1


	//   ....[13]....
        /*01cc*/ 	.word	0x00000880
        /*01d0*/ 	.word	0x000000ff
        /*01d4*/ 	.word	0x00000068
        /*01d8*/ 	.short	0x0100
        /*01da*/ 	.byte	0x05
	.zero		1


	//   ....[14]....
        /*01dc*/ 	.word	0x000009c0
        /*01e0*/ 	.word	0x000000ff
        /*01e4*/ 	.word	0x00000070
        /*01e8*/ 	.short	0x0100
        /*01ea*/ 	.byte	0x05
	.zero		1


	//   ....[15]....
        /*01ec*/ 	.word	0x000009d0
        /*01f0*/ 	.word	0x000000ff
        /*01f4*/ 	.word	0x00000080
        /*01f8*/ 	.short	0x0100
        /*01fa*/ 	.byte	0x05
	.zero		1


	//   ....[16]....
        /*01fc*/ 	.word	0x000009e0
        /*0200*/ 	.word	0x000000ff
        /*0204*/ 	.word	0x00000078
        /*0208*/ 	.short	0x0100
        /*020a*/ 	.byte	0x05
	.zero		1


	//   ....[17]....
        /*020c*/ 	.word	0x000009f0
        /*0210*/ 	.word	0x000000ff
        /*0214*/ 	.word	0x00000088
        /*0218*/ 	.short	0x0100
        /*021a*/ 	.byte	0x05
	.zero		1


	//   ....[18]....
        /*021c*/ 	.word	0x00000b20
        /*0220*/ 	.word	0x000000ff
        /*0224*/ 	.word	0x00000090
        /*0228*/ 	.short	0x0100
        /*022a*/ 	.byte	0x07
	.zero		1


	//   ....[19]....
        /*022c*/ 	.word	0x00000b30
        /*0230*/ 	.word	0x000000ff
        /*0234*/ 	.word	0x000000b0
        /*0238*/ 	.short	0x0100
        /*023a*/ 	.byte	0x07
	.zero		1


	//   ....[20]....
        /*023c*/ 	.word	0x00000b40
        /*0240*/ 	.word	0x000000ff
        /*0244*/ 	.word	0x00000098
        /*0248*/ 	.short	0x0100
        /*024a*/ 	.byte	0x07
	.zero		1


	//   ....[21]....
        /*024c*/ 	.word	0x00000b50
        /*0250*/ 	.word	0x000000ff
        /*0254*/ 	.word	0x000000b8
        /*0258*/ 	.short	0x0100
        /*025a*/ 	.byte	0x07
	.zero		1


	//   ....[22]....
        /*025c*/ 	.word	0x00000b60
        /*0260*/ 	.word	0x000000ff
        /*0264*/ 	.word	0x000000a0
        /*0268*/ 	.short	0x0100
        /*026a*/ 	.byte	0x07
	.zero		1


	//   ....[23]....
        /*026c*/ 	.word	0x00000b70
        /*0270*/ 	.word	0x000000ff
        /*0274*/ 	.word	0x000000c0
        /*0278*/ 	.short	0x0100
        /*027a*/ 	.byte	0x07
	.zero		1


	//   ....[24]....
        /*027c*/ 	.word	0x00000b80
        /*0280*/ 	.word	0x000000ff
        /*0284*/ 	.word	0x000000a8
        /*0288*/ 	.short	0x0100
        /*028a*/ 	.byte	0x07
	.zero		1


	//   ....[25]....
        /*028c*/ 	.word	0x00000b90
        /*0290*/ 	.word	0x000000ff
        /*0294*/ 	.word	0x000000c8
        /*0298*/ 	.short	0x0100
        /*029a*/ 	.byte	0x07
	.zero		1


	//   ....[26]....
        /*029c*/ 	.word	0x00000c80
        /*02a0*/ 	.word	0x000000ff
        /*02a4*/ 	.word	0x000000d0
        /*02a8*/ 	.short	0x0100
        /*02aa*/ 	.byte	0x05
	.zero		1


	//   ....[27]....
        /*02ac*/ 	.word	0x00000c90
        /*02b0*/ 	.word	0x000000ff
        /*02b4*/ 	.word	0x000000e0
        /*02b8*/ 	.short	0x0100
        /*02ba*/ 	.byte	0x05
	.zero		1


	//   ....[28]....
        /*02bc*/ 	.word	0x00000ca0
        /*02c0*/ 	.word	0x000000ff
        /*02c4*/ 	.word	0x000000d8
        /*02c8*/ 	.short	0x0100
        /*02ca*/ 	.byte	0x05
	.zero		1


	//   ....[29]....
        /*02cc*/ 	.word	0x00000cb0
        /*02d0*/ 	.word	0x000000ff
        /*02d4*/ 	.word	0x000000e8
        /*02d8*/ 	.short	0x0100
        /*02da*/ 	.byte	0x05
	.zero		1


	//   ....[30]....
        /*02dc*/ 	.word	0x00001580
        /*02e0*/ 	.word	0x00000003
        /*02e4*/ 	.word	0x000000e0
        /*02e8*/ 	.short	0x010a
        /*02ea*/ 	.byte	0xff
	.zero		1


	//   ....[31]....
        /*02ec*/ 	.word	0x000015b0
        /*02f0*/ 	.word	0x00000003
        /*02f4*/ 	.word	0x000000d0
        /*02f8*/ 	.short	0x0101
        /*02fa*/ 	.byte	0xff
	.zero		1


	//   ....[32]....
        /*02fc*/ 	.word	0x00001680
        /*0300*/ 	.word	0x000000ff
        /*0304*/ 	.word	0x00000018
        /*0308*/ 	.short	0x010a
        /*030a*/ 	.byte	0x05
	.zero		1


	//   ....[33]....
        /*030c*/ 	.word	0x00001720
        /*0310*/ 	.word	0x000000ff
        /*0314*/ 	.word	0x00000018
        /*0318*/ 	.short	0x010a
        /*031a*/ 	.byte	0x21
	.zero		1


	//   ....[34]....
        /*031c*/ 	.word	0x00001870
        /*0320*/ 	.word	0x000000ff
        /*0324*/ 	.word	0x00000018
        /*0328*/ 	.short	0x010a
        /*032a*/ 	.byte	0x08
	.zero		1


	//   ....[35]....
        /*032c*/ 	.word	0x00001a40
        /*0330*/ 	.word	0x000000ff
        /*0334*/ 	.word	0x00000068
        /*0338*/ 	.short	0x0101
        /*033a*/ 	.byte	0x04
	.zero		1


	//   ....[36]....
        /*033c*/ 	.word	0x00001a60
        /*0340*/ 	.word	0x000000ff
        /*0344*/ 	.word	0x00000018
        /*0348*/ 	.short	0x010a
        /*034a*/ 	.byte	0x05
	.zero		1


	//   ....[37]....
        /*034c*/ 	.word	0x00001ae0
        /*0350*/ 	.word	0x000000ff
        /*0354*/ 	.word	0x00000018
        /*0358*/ 	.short	0x010a
        /*035a*/ 	.byte	0x21
	.zero		1


	//   ....[38]....
        /*035c*/ 	.word	0x00001c40
        /*0360*/ 	.word	0x000000ff
        /*0364*/ 	.word	0x00000018
        /*0368*/ 	.short	0x010a
        /*036a*/ 	.byte	0x08
	.zero		1


	//   ....[39]....
        /*036c*/ 	.word	0x00001e10
        /*0370*/ 	.word	0x00000002
        /*0374*/ 	.word	0x00000070
        /*0378*/ 	.short	0x010a
        /*037a*/ 	.byte	0xff
	.zero		1


	//   ....[40]....
        /*037c*/ 	.word	0x00001ed0
        /*0380*/ 	.word	0x00000002
        /*0384*/ 	.word	0x00000000
        /*0388*/ 	.short	0x0101
        /*038a*/ 	.byte	0xff
	.zero		1


	//   ....[41]....
        /*038c*/ 	.word	0x00002430
        /*0390*/ 	.word	0x000000ff
        /*0394*/ 	.word	0x00000000
        /*0398*/ 	.short	0x010a
        /*039a*/ 	.byte	0x05
	.zero		1


	//   ....[42]....
        /*039c*/ 	.word	0x000024c0
        /*03a0*/ 	.word	0x000000ff
        /*03a4*/ 	.word	0x00000000
        /*03a8*/ 	.short	0x010a
        /*03aa*/ 	.byte	0x05
	.zero		1


	//   ....[43]....
        /*03ac*/ 	.word	0x00002560
        /*03b0*/ 	.word	0x00000000
        /*03b4*/ 	.word	0x00000000
        /*03b8*/ 	.short	0x010a
        /*03ba*/ 	.byte	0xff
	.zero		1


	//   ....[44]....
        /*03bc*/ 	.word	0x00002680
        /*03c0*/ 	.word	0x00000000
        /*03c4*/ 	.word	0x000000d0
        /*03c8*/ 	.short	0x010a
        /*03ca*/ 	.byte	0xff
	.zero		1


	//   ....[45]....
        /*03cc*/ 	.word	0x000026e0
        /*03d0*/ 	.word	0x00000004
        /*03d4*/ 	.word	0x00000000
        /*03d8*/ 	.short	0x0101
        /*03da*/ 	.byte	0xff
	.zero		1


	//   ....[46]....
        /*03dc*/ 	.word	0x00002700
        /*03e0*/ 	.word	0x000000ff
        /*03e4*/ 	.word	0x00000080
        /*03e8*/ 	.short	0x010a
        /*03ea*/ 	.byte	0x05
	.zero		1


	//   ....[47]....
        /*03ec*/ 	.word	0x00002820
        /*03f0*/ 	.word	0x00000000
        /*03f4*/ 	.word	0x00000070
        /*03f8*/ 	.short	0x010a
        /*03fa*/ 	.byte	0xff
	.zero		1


	//   ....[48]....
        /*03fc*/ 	.word	0x00002930
        /*0400*/ 	.word	0x00000000
        /*0404*/ 	.word	0x00000000
        /*0408*/ 	.short	0x0101
        /*040a*/ 	.byte	0xff
	.zero		1


	//   ....[49]....
        /*040c*/ 	.word	0x000029c0
        /*0410*/ 	.word	0x000000ff
        /*0414*/ 	.word	0x00000080
        /*0418*/ 	.short	0x0106
        /*041a*/ 	.byte	0x05
	.zero		1


	//   ....[50]....
        /*041c*/ 	.word	0x000029e0
        /*0420*/ 	.word	0x000000ff
        /*0424*/ 	.word	0x00000080
        /*0428*/ 	.short	0x010a
        /*042a*/ 	.byte	0x05
	.zero		1


	//   ....[51]....
        /*042c*/ 	.word	0x00002a70
        /*0430*/ 	.word	0x000000ff
        /*0434*/ 	.word	0x00000080
        /*0438*/ 	.short	0x0106
        /*043a*/ 	.byte	0x04
	.zero		1


	//   ....[52]....
        /*043c*/ 	.word	0x00002ab0
        /*0440*/ 	.word	0x00000000
        /*0444*/ 	.word	0x00000080
        /*0448*/ 	.short	0x010a
        /*044a*/ 	.byte	0xff
	.zero		1


	//   ....[53]....
        /*044c*/ 	.word	0x00003070
        /*0450*/ 	.word	0x00000000
        /*0454*/ 	.word	0x00000070
        /*0458*/ 	.short	0x010a
        /*045a*/ 	.byte	0xff
	.zero		1


	//   ....[54]....
        /*045c*/ 	.word	0x00003180
        /*0460*/ 	.word	0x00000003
        /*0464*/ 	.word	0x00000000
        /*0468*/ 	.short	0x0101
        /*046a*/ 	.byte	0xff
	.zero		1


	//   ....[55]....
        /*046c*/ 	.word	0x00003190
        /*0470*/ 	.word	0x000000ff
        /*0474*/ 	.word	0x00000000
        /*0478*/ 	.short	0x010a
        /*047a*/ 	.byte	0x05
	.zero		1


	//   ....[56]....
        /*047c*/ 	.word	0x00003200
        /*0480*/ 	.word	0x000000ff
        /*0484*/ 	.word	0x000000b0
        /*0488*/ 	.short	0x010a
        /*048a*/ 	.byte	0x0e
	.zero		1


	//   ....[57]....
        /*048c*/ 	.word	0x000032d0
        /*0490*/ 	.word	0x000000ff
        /*0494*/ 	.word	0x00000000
        /*0498*/ 	.short	0x010a
        /*049a*/ 	.byte	0x13
	.zero		1


	//   ....[58]....
        /*049c*/ 	.word	0x00003400
        /*04a0*/ 	.word	0x000000ff
        /*04a4*/ 	.word	0x00000000
        /*04a8*/ 	.short	0x010a
        /*04aa*/ 	.byte	0x24
	.zero		1


	//   ....[59]....
        /*04ac*/ 	.word	0x000037e0
        /*04b0*/ 	.word	0x000000ff
        /*04b4*/ 	.word	0x00000000
        /*04b8*/ 	.short	0x010a
        /*04ba*/ 	.byte	0x05
	.zero		1


	//   ....[60]....
        /*04bc*/ 	.word	0x00003870
        /*04c0*/ 	.word	0x000000ff
        /*04c4*/ 	.word	0x00000000
        /*04c8*/ 	.short	0x010a
        /*04ca*/ 	.byte	0x05
	.zero		1


	//   ....[61]....
        /*04cc*/ 	.word	0x00003900
        /*04d0*/ 	.word	0x000000ff
        /*04d4*/ 	.word	0x00000000
        /*04d8*/ 	.short	0x010a
        /*04da*/ 	.byte	0x05
	.zero		1


	//   ....[62]....
        /*04dc*/ 	.word	0x00003990
        /*04e0*/ 	.word	0x000000ff
        /*04e4*/ 	.word	0x00000000
        /*04e8*/ 	.short	0x010a
        /*04ea*/ 	.byte	0x06
	.zero		1


	//   ....[63]....
        /*04ec*/ 	.word	0x00003e00
        /*04f0*/ 	.word	0x00000000
        /*04f4*/ 	.word	0x00000070
        /*04f8*/ 	.short	0x010a
        /*04fa*/ 	.byte	0xff
	.zero		1


	//   ....[64]....
        /*04fc*/ 	.word	0x00003ec0
        /*0500*/ 	.word	0x00000000
        /*0504*/ 	.word	0x00000000
        /*0508*/ 	.short	0x0101
        /*050a*/ 	.byte	0xff
	.zero		1


	//   ....[65]....
        /*050c*/ 	.word	0x000041e0
        /*0510*/ 	.word	0x000000ff
        /*0514*/ 	.word	0x00000068
        /*0518*/ 	.short	0x010a
        /*051a*/ 	.byte	0x07
	.zero		1


	//   ....[66]....
        /*051c*/ 	.word	0x000043d0
        /*0520*/ 	.word	0x000000ff
        /*0524*/ 	.word	0x00000048
        /*0528*/ 	.short	0x010a
        /*052a*/ 	.byte	0x07
	.zero		1


	//   ....[67]....
        /*052c*/ 	.word	0x00004560
        /*0530*/ 	.word	0x000000ff
        /*0534*/ 	.word	0x00000030
        /*0538*/ 	.short	0x010b
        /*053a*/ 	.byte	0x07
	.zero		1


	//   ....[68]....
        /*053c*/ 	.word	0x00004570
        /*0540*/ 	.word	0x000000ff
        /*0544*/ 	.word	0x00000000
        /*0548*/ 	.short	0x0101
        /*054a*/ 	.byte	0x08
	.zero		1


	//   ....[69]....
        /*054c*/ 	.word	0x00004580
        /*0550*/ 	.word	0x000000ff
        /*0554*/ 	.word	0x00000050
        /*0558*/ 	.short	0x010a
        /*055a*/ 	.byte	0x07
	.zero		1


	//   ....[70]....
        /*055c*/ 	.word	0x00004720
        /*0560*/ 	.word	0x000000ff
        /*0564*/ 	.word	0x00000038
        /*0568*/ 	.short	0x010b
        /*056a*/ 	.byte	0x07
	.zero		1


	//   ....[71]....
        /*056c*/ 	.word	0x00004790
        /*0570*/ 	.word	0x000000ff
        /*0574*/ 	.word	0x00000000
        /*0578*/ 	.short	0x0101
        /*057a*/ 	.byte	0x08
	.zero		1


	//   ....[72]....
        /*057c*/ 	.word	0x000047c0
        /*0580*/ 	.word	0x000000ff
        /*0584*/ 	.word	0x00000058
        /*0588*/ 	.short	0x010a
        /*058a*/ 	.byte	0x07
	.zero		1


	//   ....[73]....
        /*058c*/ 	.word	0x000049d0
        /*0590*/ 	.word	0x000000ff
        /*0594*/ 	.word	0x00000040
        /*0598*/ 	.short	0x010b
        /*059a*/ 	.byte	0x07
	.zero		1


	//   ....[74]....
        /*059c*/ 	.word	0x000049f0
        /*05a0*/ 	.word	0x000000ff
        /*05a4*/ 	.word	0x00000000
        /*05a8*/ 	.short	0x0101
        /*05aa*/ 	.byte	0x0d
	.zero		1


	//   ....[75]....
        /*05ac*/ 	.word	0x00004a20
        /*05b0*/ 	.word	0x000000ff
        /*05b4*/ 	.word	0x00000048
        /*05b8*/ 	.short	0x010a
        /*05ba*/ 	.byte	0x07
	.zero		1


	//   ....[76]....
        /*05bc*/ 	.word	0x00004a40
        /*05c0*/ 	.word	0x000000ff
        /*05c4*/ 	.word	0x00000050
        /*05c8*/ 	.short	0x010a
        /*05ca*/ 	.byte	0x07
	.zero		1


	//   ....[77]....
        /*05cc*/ 	.word	0x00004a80
        /*05d0*/ 	.word	0x00000000
        /*05d4*/ 	.word	0x00000058
        /*05d8*/ 	.short	0x010a
        /*05da*/ 	.byte	0xff
	.zero		1


	//   ....[78]....
        /*05dc*/ 	.word	0x00004dd0
        /*05e0*/ 	.word	0x00000000
        /*05e4*/ 	.word	0x00000070
        /*05e8*/ 	.short	0x010a
        /*05ea*/ 	.byte	0xff
	.zero		1


	//   ....[79]....
        /*05ec*/ 	.word	0x00004ee0
        /*05f0*/ 	.word	0x00000000
        /*05f4*/ 	.word	0x00000000
        /*05f8*/ 	.short	0x0101
        /*05fa*/ 	.byte	0xff
	.zero		1


	//   ....[80]....
        /*05fc*/ 	.word	0x00005910
        /*0600*/ 	.word	0x00000004
        /*0604*/ 	.word	0x00000030
        /*0608*/ 	.short	0x010a
        /*060a*/ 	.byte	0xff
	.zero		1


	//   ....[81]....
        /*060c*/ 	.word	0x00005960
        /*0610*/ 	.word	0x00000069
        /*0614*/ 	.word	0x00000090
        /*0618*/ 	.short	0x010a
        /*061a*/ 	.byte	0xff
	.zero		1


	//   ....[82]....
        /*061c*/ 	.word	0x00005a40
        /*0620*/ 	.word	0x00000004
        /*0624*/ 	.word	0x00000030
        /*0628*/ 	.short	0x010a
        /*062a*/ 	.byte	0xff
	.zero		1


	//   ....[83]....
        /*062c*/ 	.word	0x00005b80
        /*0630*/ 	.word	0x00000003
        /*0634*/ 	.word	0x00000000
        /*0638*/ 	.short	0x0101
        /*063a*/ 	.byte	0xff
	.zero		1


	//   ....[84]....
        /*063c*/ 	.word	0x00005be0
        /*0640*/ 	.word	0x00000069
        /*0644*/ 	.word	0x00000090
        /*0648*/ 	.short	0x010a
        /*064a*/ 	.byte	0xff
	.zero		1


	//   ....[85]....
        /*064c*/ 	.word	0x000067c0
        /*0650*/ 	.word	0x00000004
        /*0654*/ 	.word	0x00000030
        /*0658*/ 	.short	0x010a
        /*065a*/ 	.byte	0xff
	.zero		1


	//   ....[86]....
        /*065c*/ 	.word	0x00006880
        /*0660*/ 	.word	0x00000004
        /*0664*/ 	.word	0x00000030
        /*0668*/ 	.short	0x010a
        /*066a*/ 	.byte	0xff
	.zero		1


	//   ....[87]....
        /*066c*/ 	.word	0x000069c0
        /*0670*/ 	.word	0x00000003
        /*0674*/ 	.word	0x00000000
        /*0678*/ 	.short	0x0101
        /*067a*/ 	.byte	0xff
	.zero		1


	//   ....[88]....
        /*067c*/ 	.word	0x000075e0
        /*0680*/ 	.word	0x00000003
        /*0684*/ 	.word	0x00000030
        /*0688*/ 	.short	0x010a
        /*068a*/ 	.byte	0xff
	.zero		1


	//   ....[89]....
        /*068c*/ 	.word	0x000076a0
        /*0690*/ 	.word	0x00000003
        /*0694*/ 	.word	0x00000030
        /*0698*/ 	.short	0x010a
        /*069a*/ 	.byte	0xff
	.zero		1


	//   ....[90]....
        /*069c*/ 	.word	0x000077e0
        /*06a0*/ 	.word	0x00000003
        /*06a4*/ 	.word	0x00000000
        /*06a8*/ 	.short	0x0101
        /*06aa*/ 	.byte	0xff
	.zero		1


	//   ....[91]....
        /*06ac*/ 	.word	0x00007ba0
        /*06b0*/ 	.word	0x000000ff
        /*06b4*/ 	.word	0x00000000
        /*06b8*/ 	.short	0x0101
        /*06ba*/ 	.byte	0x05
	.zero		1


	//   ....[92]....
        /*06bc*/ 	.word	0x00008550
        /*06c0*/ 	.word	0x00000003
        /*06c4*/ 	.word	0x000000e0
        /*06c8*/ 	.short	0x010a
        /*06ca*/ 	.byte	0xff
	.zero		1


	//   ....[93]....
        /*06cc*/ 	.word	0x000085b0
        /*06d0*/ 	.word	0x00000002
        /*06d4*/ 	.word	0x00000018
        /*06d8*/ 	.short	0x010a
        /*06da*/ 	.byte	0xff
	.zero		1


	//   ....[94]....
        /*06dc*/ 	.word	0x00008610
        /*06e0*/ 	.word	0x00000002
        /*06e4*/ 	.word	0x00000018
        /*06e8*/ 	.short	0x010a
        /*06ea*/ 	.byte	0xff
	.zero		1


	//   ....[95]....
        /*06ec*/ 	.word	0x00008660
        /*06f0*/ 	.word	0x00000002
        /*06f4*/ 	.word	0x00000070
        /*06f8*/ 	.short	0x010a
        /*06fa*/ 	.byte	0xff
	.zero		1


	//   ....[96]....
        /*06fc*/ 	.word	0x000086c0
        /*0700*/ 	.word	0x00000000
        /*0704*/ 	.word	0x00000000
        /*0708*/ 	.short	0x010a
        /*070a*/ 	.byte	0xff
	.zero		1


	//   ....[97]....
        /*070c*/ 	.word	0x00008720
        /*0710*/ 	.word	0x00000000
        /*0714*/ 	.word	0x00000000
        /*0718*/ 	.short	0x010a
        /*071a*/ 	.byte	0xff
	.zero		1


	//   ....[98]....
        /*071c*/ 	.word	0x00008770
        /*0720*/ 	.word	0x00000000
        /*0724*/ 	.word	0x000000d0
        /*0728*/ 	.short	0x010a
        /*072a*/ 	.byte	0xff
	.zero		1


	//   ....[99]....
        /*072c*/ 	.word	0x000087d0
        /*0730*/ 	.word	0x00000000
        /*0734*/ 	.word	0x00000080
        /*0738*/ 	.short	0x010a
        /*073a*/ 	.byte	0xff
	.zero		1


	//   ....[100]....
        /*073c*/ 	.word	0x00008820
        /*0740*/ 	.word	0x00000000
        /*0744*/ 	.word	0x00000070
        /*0748*/ 	.short	0x010a
        /*074a*/ 	.byte	0xff
	.zero		1


	//   ....[101]....
        /*074c*/ 	.word	0x00008880
        /*0750*/ 	.word	0x00000000
        /*0754*/ 	.word	0x00000080
        /*0758*/ 	.short	0x010a
        /*075a*/ 	.byte	0xff
	.zero		1


	//   ....[102]....
        /*075c*/ 	.word	0x000088d0
        /*0760*/ 	.word	0x00000000
        /*0764*/ 	.word	0x00000070
        /*0768*/ 	.short	0x010a
        /*076a*/ 	.byte	0xff
	.zero		1


	//   ....[103]....
        /*076c*/ 	.word	0x00008930
        /*0770*/ 	.word	0x00000003
        /*0774*/ 	.word	0x000000b0
        /*0778*/ 	.short	0x010a
        /*077a*/ 	.byte	0xff
	.zero		1


	//   ....[104]....
        /*077c*/ 	.word	0x00008990
        /*0780*/ 	.word	0x00000000
        /*0784*/ 	.word	0x00000000
        /*0788*/ 	.short	0x010a
        /*078a*/ 	.byte	0xff
	.zero		1


	//   ....[105]....
        /*078c*/ 	.word	0x000089f0
        /*0790*/ 	.word	0x00000000
        /*0794*/ 	.word	0x00000000
        /*0798*/ 	.short	0x010a
        /*079a*/ 	.byte	0xff
	.zero		1


	//   ....[106]....
        /*079c*/ 	.word	0x00008a50
        /*07a0*/ 	.word	0x00000000
        /*07a4*/ 	.word	0x00000000
        /*07a8*/ 	.short	0x010a
        /*07aa*/ 	.byte	0xff
	.zero		1


	//   ....[107]....
        /*07ac*/ 	.word	0x00008ab0
        /*07b0*/ 	.word	0x00000000
        /*07b4*/ 	.word	0x00000000
        /*07b8*/ 	.short	0x010a
        /*07ba*/ 	.byte	0xff
	.zero		1


	//   ....[108]....
        /*07bc*/ 	.word	0x00008b10
        /*07c0*/ 	.word	0x00000000
        /*07c4*/ 	.word	0x00000000
        /*07c8*/ 	.short	0x010a
        /*07ca*/ 	.byte	0xff
	.zero		1


	//   ....[109]....
        /*07cc*/ 	.word	0x00008b60
        /*07d0*/ 	.word	0x00000000
        /*07d4*/ 	.word	0x00000070
        /*07d8*/ 	.short	0x010a
        /*07da*/ 	.byte	0xff
	.zero		1


	//   ....[110]....
        /*07dc*/ 	.word	0x00008bc0
        /*07e0*/ 	.word	0x00000000
        /*07e4*/ 	.word	0x00000068
        /*07e8*/ 	.short	0x010a
        /*07ea*/ 	.byte	0xff
	.zero		1


	//   ....[111]....
        /*07ec*/ 	.word	0x00008c20
        /*07f0*/ 	.word	0x00000003
        /*07f4*/ 	.word	0x00000048
        /*07f8*/ 	.short	0x010a
        /*07fa*/ 	.byte	0xff
	.zero		1


	//   ....[112]....
        /*07fc*/ 	.word	0x00008c80
        /*0800*/ 	.word	0x00000003
        /*0804*/ 	.word	0x00000050
        /*0808*/ 	.short	0x010a
        /*080a*/ 	.byte	0xff
	.zero		1


	//   ....[113]....
        /*080c*/ 	.word	0x00008ce0
        /*0810*/ 	.word	0x00000003
        /*0814*/ 	.word	0x00000058
        /*0818*/ 	.short	0x010a
        /*081a*/ 	.byte	0xff
	.zero		1


	//   ....[114]....
        /*081c*/ 	.word	0x00008d40
        /*0820*/ 	.word	0x00000000
        /*0824*/ 	.word	0x00000048
        /*0828*/ 	.short	0x010a
        /*082a*/ 	.byte	0xff
	.zero		1


	//   ....[115]....
        /*082c*/ 	.word	0x00008da0
        /*0830*/ 	.word	0x00000000
        /*0834*/ 	.word	0x00000050
        /*0838*/ 	.short	0x010a
        /*083a*/ 	.byte	0xff
	.zero		1


	//   ....[116]....
        /*083c*/ 	.word	0x00008df0
        /*0840*/ 	.word	0x00000000
        /*0844*/ 	.word	0x00000070
        /*0848*/ 	.short	0x010a
        /*084a*/ 	.byte	0xff
	.zero		1


	//   ....[117]....
        /*084c*/ 	.word	0x00008e40
        /*0850*/ 	.word	0x00000004
        /*0854*/ 	.word	0x00000030
        /*0858*/ 	.short	0x010a
        /*085a*/ 	.byte	0xff
	.zero		1


	//   ....[118]....
        /*085c*/ 	.word	0x00008e90
        /*0860*/ 	.word	0x00000069
        /*0864*/ 	.word	0x00000090
        /*0868*/ 	.short	0x010a
        /*086a*/ 	.byte	0xff
	.zero		1


	//   ....[119]....
        /*086c*/ 	.word	0x00008ee0
        /*0870*/ 	.word	0x00000004
        /*0874*/ 	.word	0x00000030
        /*0878*/ 	.short	0x010a
        /*087a*/ 	.byte	0xff
	.zero		1


	//   ....[120]....
        /*087c*/ 	.word	0x00008f30
        /*0880*/ 	.word	0x00000003
        /*0884*/ 	.word	0x00000030
        /*0888*/ 	.short	0x010a
        /*088a*/ 	.byte	0xff
	.zero		1


	//----- nvinfo : EIATTR_NUM_MBARRIERS
	.align		4
.L_48:
        /*088c*/ 	.byte	0x03, 0x38
        /*088e*/ 	.short	0x001e


	//----- nvinfo : EIATTR_EXIT_INSTR_OFFSETS
	.align		4
        /*0890*/ 	.byte	0x04, 0x1c
        /*0892*/ 	.short	(.L_50 - .L_49)


	//   ....[0]....
.L_49:
        /*0894*/ 	.word	0x00002590


	//   ....[1]....
        /*0898*/ 	.word	0x00002a80


	//   ....[2]....
        /*089c*/ 	.word	0x00002ae0


	//   ....[3]....
        /*08a0*/ 	.word	0x00003bf0


	//   ....[4]....
        /*08a4*/ 	.word	0x00004ab0


	//   ....[5]....
        /*08a8*/ 	.word	0x00004af0


	//   ....[6]....
        /*08ac*/ 	.word	0x00008540


	//----- nvinfo : EIATTR_MAX_THREADS
	.align		4
.L_50:
        /*08b0*/ 	.byte	0x04, 0x05
        /*08b2*/ 	.short	(.L_52 - .L_51)
.L_51:
        /*08b4*/ 	.word	0x00000100
        /*08b8*/ 	.word	0x00000001
        /*08bc*/ 	.word	0x00000001


	//----- nvinfo : EIATTR_CRS_STACK_SIZE
	.align		4
.L_52:
        /*08c0*/ 	.byte	0x04, 0x1e
        /*08c2*/ 	.short	(.L_54 - .L_53)
.L_53:
        /*08c4*/ 	.word	0x00000000


	//----- nvinfo : EIATTR_CBANK_PARAM_SIZE
	.align		4
.L_54:
        /*08c8*/ 	.byte	0x03, 0x19
        /*08ca*/ 	.short	0x0800


	//----- nvinfo : EIATTR_PARAM_CBANK
	.align		4
        /*08cc*/ 	.byte	0x04, 0x0a
        /*08ce*/ 	.short	(.L_56 - .L_55)
	.align		4
.L_55:
        /*08d0*/ 	.word	index@(.nv.constant0._ZN7cutlass13device_kernelINS_4gemm6kernel13GemmUniversalIN4cute5tupleIJiiiiEEENS1_10collective13CollectiveMmaINS1_35MainloopSm100TmaUmmaWarpSpecializedILi3ELi2ELi4ENS5_IJNS4_1CILi1EEESB_SB_EEEEENS5_IJNSA_ILi64EEENSA_ILi192EEENSA_ILi256EEEEEEaNS5_IJlSB_lEEEaSI_NS4_8TiledMMAINS4_8MMA_AtomIJNS4_15SM100_MMA_S8_SSIaaiLi64ELi192ELNS4_4UMMA5MajorE0ELSN_0ELNSM_8SaturateE0EEEEEENS4_6LayoutISC_NS5_IJNSA_ILi0EEESS_SS_EEEEENS5_IJNS4_10UnderscoreESV_SV_EEEEENS4_13SM90_TMA_LOADENS4_14ComposedLayoutINS4_7SwizzleILi3ELi4ELi3EEENS4_18smem_ptr_flag_bitsILi8EEENSR_INS5_IJNSA_ILi8EEENSA_ILi128EEEEEENS5_IJS15_SB_EEEEEEEvNS4_8identityESY_S19_vS1A_EENS_8epilogue10collective18CollectiveEpilogueINS1C_23Sm100TmaWarpSpecializedILi3ELi2ELi32ELb0ELb0EEEJSH_NS5_IJNSR_ISE_SB_EES1H_EEEaSI_aSI_NS1C_6fusion15FusionCallbacksIS1G_NS1J_17LinearCombinationIaiaiLNS_15FloatRoundStyleE2EEESH_S1I_JEEENS4_5SM1004TMEM4LOAD26SM100_TMEM_LOAD_16dp32b32xESY_NSZ_INS10_ILi2ELi4ELi3EEES13_NSR_INS5_IJS14_SE_EEENS5_IJSE_SB_EEEEEEENS4_39AutoVectorizingCopyWithAssumedAlignmentILi128EEENS4_14SM90_TMA_STOREES1X_S1Z_S1Z_EEEvvEEEEvNT_6ParamsE)
        /*08d4*/ 	.short	0x0380
        /*08d6*/ 	.short	0x0800


	//----- nvinfo : EIATTR_SW_WAR
	.align		4
.L_56:
        /*08d8*/ 	.byte	0x04, 0x36
        /*08da*/ 	.short	(.L_58 - .L_57)
.L_57:
        /*08dc*/ 	.word	0x00000008
.L_58:


//--------------------- .nv.callgraph             --------------------------
	.section	.nv.callgraph,"",@"SHT_CUDA_CALLGRAPH"
	.align	4
	.sectionentsize	8
	.align		4
        /*0000*/ 	.word	0x00000000
	.align		4
        /*0004*/ 	.word	0xffffffff
	.align		4
        /*0008*/ 	.word	index@(_ZN7cutlass13device_kernelINS_4gemm6kernel13GemmUniversalIN4cute5tupleIJiiiiEEENS1_10collective13CollectiveMmaINS1_35MainloopSm100TmaUmmaWarpSpecializedILi3ELi2ELi4ENS5_IJNS4_1CILi1EEESB_SB_EEEEENS5_IJNSA_ILi64EEENSA_ILi192EEENSA_ILi256EEEEEEaNS5_IJlSB_lEEEaSI_NS4_8TiledMMAINS4_8MMA_AtomIJNS4_15SM100_MMA_S8_SSIaaiLi64ELi192ELNS4_4UMMA5MajorE0ELSN_0ELNSM_8SaturateE0EEEEEENS4_6LayoutISC_NS5_IJNSA_ILi0EEESS_SS_EEEEENS5_IJNS4_10UnderscoreESV_SV_EEEEENS4_13SM90_TMA_LOADENS4_14ComposedLayoutINS4_7SwizzleILi3ELi4ELi3EEENS4_18smem_ptr_flag_bitsILi8EEENSR_INS5_IJNSA_ILi8EEENSA_ILi128EEEEEENS5_IJS15_SB_EEEEEEEvNS4_8identityESY_S19_vS1A_EENS_8epilogue10collective18CollectiveEpilogueINS1C_23Sm100TmaWarpSpecializedILi3ELi2ELi32ELb0ELb0EEEJSH_NS5_IJNSR_ISE_SB_EES1H_EEEaSI_aSI_NS1C_6fusion15FusionCallbacksIS1G_NS1J_17LinearCombinationIaiaiLNS_15FloatRoundStyleE2EEESH_S1I_JEEENS4_5SM1004TMEM4LOAD26SM100_TMEM_LOAD_16dp32b32xESY_NSZ_INS10_ILi2ELi4ELi3EEES13_NSR_INS5_IJS14_SE_EEENS5_IJSE_SB_EEEEEEENS4_39AutoVectorizingCopyWithAssumedAlignmentILi128EEENS4_14SM90_TMA_STOREES1X_S1Z_S1Z_EEEvvEEEEvNT_6ParamsE)
	.align		4
        /*000c*/ 	.word	index@(__assertfail)
	.align		4
        /*0010*/ 	.word	0x00000000
	.align		4
        /*0014*/ 	.word	0xfffffffe
	.align		4
        /*0018*/ 	.word	0x00000000
	.align		4
        /*001c*/ 	.word	0xfffffffd
	.align		4
        /*0020*/ 	.word	0x00000000
	.align		4
        /*0024*/ 	.word	0xfffffffc


//--------------------- .nv.constant4             --------------------------
	.section	.nv.constant4,"a",@progbits
	.align	8
	.align		8
.nv.constant4:
        /*0000*/ 	.dword	__assertfail
	.align		8
        /*0008*/ 	.dword	__unnamed_1
	.align		8
        /*0010*/ 	.dword	__unnamed_2
	.align		8
        /*0018*/ 	.dword	__unnamed_3
	.align		8
        /*0020*/ 	.dword	_ZN40_INTERNAL_c53bb9aa_4_k_cu_73af81bb_334394cuda3std3__45__cpo5beginE
	.align		8
        /*0028*/ 	.dword	_ZN40_INTERNAL_c53bb9aa_4_k_cu_73af81bb_334394cuda3std3__45__cpo3endE
	.align		8
        /*0030*/ 	.dword	_ZN40_INTERNAL_c53bb9aa_4_k_cu_73af81bb_334394cuda3std3__45__cpo6cbeginE
	.align		8
        /*0038*/ 	.dword	_ZN40_INTERNAL_c53bb9aa_4_k_cu_73af81bb_334394cuda3std3__45__cpo4cendE
	.align		8
        /*0040*/ 	.dword	_ZN40_INTERNAL_c53bb9aa_4_k_cu_73af81bb_334394cuda3std3__442_GLOBAL__N__c53bb9aa_4_k_cu_73af81bb_334396ignoreE
	.align		8
        /*0048*/ 	.dword	_ZN40_INTERNAL_c53bb9aa_4_k_cu_73af81bb_334394cuda3std3__419piecewise_constructE
	.align		8
        /*0050*/ 	.dword	_ZN40_INTERNAL_c53bb9aa_4_k_cu_73af81bb_334394cuda3std3__48in_placeE
	.align		8
        /*0058*/ 	.dword	_ZN40_INTERNAL_c53bb9aa_4_k_cu_73af81bb_334394cuda3std6ranges3__45__cpo4swapE
	.align		8
        /*0060*/ 	.dword	_ZN40_INTERNAL_c53bb9aa_4_k_cu_73af81bb_334394cuda3std6ranges3__45__cpo9iter_moveE
	.align		8
        /*0068*/ 	.dword	_ZN40_INTERNAL_c53bb9aa_4_k_cu_73af81bb_334394cute7productE
	.align		8
        /*0070*/ 	.dword	_ZN40_INTERNAL_c53bb9aa_4_k_cu_73af81bb_334394cute1_E
	.align		8
        /*0078*/ 	.dword	$str$25
	.align		8
        /*0080*/ 	.dword	$str$26
	.align		8
        /*0088*/ 	.dword	$str$27
	.align		8
        /*0090*/ 	.dword	$str$28


//--------------------- .text._ZN7cutlass13device_kernelINS_4gemm6kernel13GemmUniversalIN4cute5tupleIJiiiiEEENS1_10collective13CollectiveMmaINS1_35MainloopSm100TmaUmmaWarpSpecializedILi3ELi2ELi4ENS5_IJNS4_1CILi1EEESB_SB_EEEEENS5_IJNSA_ILi64EEENSA_ILi192EEENSA_ILi256EEEEEEaNS5_IJlSB_lEEEaSI_NS4_8TiledMMAINS4_8MMA_AtomIJNS4_15SM100_MMA_S8_SSIaaiLi64ELi192ELNS4_4UMMA5MajorE0ELSN_0ELNSM_8SaturateE0EEEEEENS4_6LayoutISC_NS5_IJNSA_ILi0EEESS_SS_EEEEENS5_IJNS4_10UnderscoreESV_SV_EEEEENS4_13SM90_TMA_LOADENS4_14ComposedLayoutINS4_7SwizzleILi3ELi4ELi3EEENS4_18smem_ptr_flag_bitsILi8EEENSR_INS5_IJNSA_ILi8EEENSA_ILi128EEEEEENS5_IJS15_SB_EEEEEEEvNS4_8identityESY_S19_vS1A_EENS_8epilogue10collective18CollectiveEpilogueINS1C_23Sm100TmaWarpSpecializedILi3ELi2ELi32ELb0ELb0EEEJSH_NS5_IJNSR_ISE_SB_EES1H_EEEaSI_aSI_NS1C_6fusion15FusionCallbacksIS1G_NS1J_17LinearCombinationIaiaiLNS_15FloatRoundStyleE2EEESH_S1I_JEEENS4_5SM1004TMEM4LOAD26SM100_TMEM_LOAD_16dp32b32xESY_NSZ_INS10_ILi2ELi4ELi3EEES13_NSR_INS5_IJS14_SE_EEENS5_IJSE_SB_EEEEEEENS4_39AutoVectorizingCopyWithAssumedAlignmentILi128EEENS4_14SM90_TMA_STOREES1X_S1Z_S1Z_EEEvvEEEEvNT_6ParamsE --------------------------
	.section	.text._ZN7cutlass13device_kernelINS_4gemm6kernel13GemmUniversalIN4cute5tupleIJiiiiEEENS1_10collective13CollectiveMmaINS1_35MainloopSm100TmaUmmaWarpSpecializedILi3ELi2ELi4ENS5_IJNS4_1CILi1EEESB_SB_EEEEENS5_IJNSA_ILi64EEENSA_ILi192EEENSA_ILi256EEEEEEaNS5_IJlSB_lEEEaSI_NS4_8TiledMMAINS4_8MMA_AtomIJNS4_15SM100_MMA_S8_SSIaaiLi64ELi192ELNS4_4UMMA5MajorE0ELSN_0ELNSM_8SaturateE0EEEEEENS4_6LayoutISC_NS5_IJNSA_ILi0EEESS_SS_EEEEENS5_IJNS4_10UnderscoreESV_SV_EEEEENS4_13SM90_TMA_LOADENS4_14ComposedLayoutINS4_7SwizzleILi3ELi4ELi3EEENS4_18smem_ptr_flag_bitsILi8EEENSR_INS5_IJNSA_ILi8EEENSA_ILi128EEEEEENS5_IJS15_SB_EEEEEEEvNS4_8identityESY_S19_vS1A_EENS_8epilogue10collective18CollectiveEpilogueINS1C_23Sm100TmaWarpSpecializedILi3ELi2ELi32ELb0ELb0EEEJSH_NS5_IJNSR_ISE_SB_EES1H_EEEaSI_aSI_NS1C_6fusion15FusionCallbacksIS1G_NS1J_17LinearCombinationIaiaiLNS_15FloatRoundStyleE2EEESH_S1I_JEEENS4_5SM1004TMEM4LOAD26SM100_TMEM_LOAD_16dp32b32xESY_NSZ_INS10_ILi2ELi4ELi3EEES13_NSR_INS5_IJS14_SE_EEENS5_IJSE_SB_EEEEEEENS4_39AutoVectorizingCopyWithAssumedAlignmentILi128EEENS4_14SM90_TMA_STOREES1X_S1Z_S1Z_EEEvvEEEEvNT_6ParamsE,"ax",@progbits
	.align	128
.text._ZN7cutlass13device_kernelINS_4gemm6kernel13GemmUniversalIN4cute5tupleIJiiiiEEENS1_10collective13CollectiveMmaINS1_35MainloopSm100TmaUmmaWarpSpecializedILi3ELi2ELi4ENS5_IJNS4_1CILi1EEESB_SB_EEEEENS5_IJNSA_ILi64EEENSA_ILi192EEENSA_ILi256EEEEEEaNS5_IJlSB_lEEEaSI_NS4_8TiledMMAINS4_8MMA_AtomIJNS4_15SM100_MMA_S8_SSIaaiLi64ELi192ELNS4_4UMMA5MajorE0ELSN_0ELNSM_8SaturateE0EEEEEENS4_6LayoutISC_NS5_IJNSA_ILi0EEESS_SS_EEEEENS5_IJNS4_10UnderscoreESV_SV_EEEEENS4_13SM90_TMA_LOADENS4_14ComposedLayoutINS4_7SwizzleILi3ELi4ELi3EEENS4_18smem_ptr_flag_bitsILi8EEENSR_INS5_IJNSA_ILi8EEENSA_ILi128EEEEEENS5_IJS15_SB_EEEEEEEvNS4_8identityESY_S19_vS1A_EENS_8epilogue10collective18CollectiveEpilogueINS1C_23Sm100TmaWarpSpecializedILi3ELi2ELi32ELb0ELb0EEEJSH_NS5_IJNSR_ISE_SB_EES1H_EEEaSI_aSI_NS1C_6fusion15FusionCallbacksIS1G_NS1J_17LinearCombinationIaiaiLNS_15FloatRoundStyleE2EEESH_S1I_JEEENS4_5SM1004TMEM4LOAD26SM100_TMEM_LOAD_16dp32b32xESY_NSZ_INS10_ILi2ELi4ELi3EEES13_NSR_INS5_IJS14_SE_EEENS5_IJSE_SB_EEEEEEENS4_39AutoVectorizingCopyWithAssumedAlignmentILi128EEENS4_14SM90_TMA_STOREES1X_S1Z_S1Z_EEEvvEEEEvNT_6ParamsE:
        .type           _ZN7cutlass13device_kernelINS_4gemm6kernel13GemmUniversalIN4cute5tupleIJiiiiEEENS1_10collective13CollectiveMmaINS1_35MainloopSm100TmaUmmaWarpSpecializedILi3ELi2ELi4ENS5_IJNS4_1CILi1EEESB_SB_EEEEENS5_IJNSA_ILi64EEENSA_ILi192EEENSA_ILi256EEEEEEaNS5_IJlSB_lEEEaSI_NS4_8TiledMMAINS4_8MMA_AtomIJNS4_15SM100_MMA_S8_SSIaaiLi64ELi192ELNS4_4UMMA5MajorE0ELSN_0ELNSM_8SaturateE0EEEEEENS4_6LayoutISC_NS5_IJNSA_ILi0EEESS_SS_EEEEENS5_IJNS4_10UnderscoreESV_SV_EEEEENS4_13SM90_TMA_LOADENS4_14ComposedLayoutINS4_7SwizzleILi3ELi4ELi3EEENS4_18smem_ptr_flag_bitsILi8EEENSR_INS5_IJNSA_ILi8EEENSA_ILi128EEEEEENS5_IJS15_SB_EEEEEEEvNS4_8identityESY_S19_vS1A_EENS_8epilogue10collective18CollectiveEpilogueINS1C_23Sm100TmaWarpSpecializedILi3ELi2ELi32ELb0ELb0EEEJSH_NS5_IJNSR_ISE_SB_EES1H_EEEaSI_aSI_NS1C_6fusion15FusionCallbacksIS1G_NS1J_17LinearCombinationIaiaiLNS_15FloatRoundStyleE2EEESH_S1I_JEEENS4_5SM1004TMEM4LOAD26SM100_TMEM_LOAD_16dp32b32xESY_NSZ_INS10_ILi2ELi4ELi3EEES13_NSR_INS5_IJS14_SE_EEENS5_IJSE_SB_EEEEEEENS4_39AutoVectorizingCopyWithAssumedAlignmentILi128EEENS4_14SM90_TMA_STOREES1X_S1Z_S1Z_EEEvvEEEEvNT_6ParamsE,@function
        .size           _ZN7cutlass13device_kernelINS_4gemm6kernel13GemmUniversalIN4cute5tupleIJiiiiEEENS1_10collective13CollectiveMmaINS1_35MainloopSm100TmaUmmaWarpSpecializedILi3ELi2ELi4ENS5_IJNS4_1CILi1EEESB_SB_EEEEENS5_IJNSA_ILi64EEENSA_ILi192EEENSA_ILi256EEEEEEaNS5_IJlSB_lEEEaSI_NS4_8TiledMMAINS4_8MMA_AtomIJNS4_15SM100_MMA_S8_SSIaaiLi64ELi192ELNS4_4UMMA5MajorE0ELSN_0ELNSM_8SaturateE0EEEEEENS4_6LayoutISC_NS5_IJNSA_ILi0EEESS_SS_EEEEENS5_IJNS4_10UnderscoreESV_SV_EEEEENS4_13SM90_TMA_LOADENS4_14ComposedLayoutINS4_7SwizzleILi3ELi4ELi3EEENS4_18smem_ptr_flag_bitsILi8EEENSR_INS5_IJNSA_ILi8EEENSA_ILi128EEEEEENS5_IJS15_SB_EEEEEEEvNS4_8identityESY_S19_vS1A_EENS_8epilogue10collective18CollectiveEpilogueINS1C_23Sm100TmaWarpSpecializedILi3ELi2ELi32ELb0ELb0EEEJSH_NS5_IJNSR_ISE_SB_EES1H_EEEaSI_aSI_NS1C_6fusion15FusionCallbacksIS1G_NS1J_17LinearCombinationIaiaiLNS_15FloatRoundStyleE2EEESH_S1I_JEEENS4_5SM1004TMEM4LOAD26SM100_TMEM_LOAD_16dp32b32xESY_NSZ_INS10_ILi2ELi4ELi3EEES13_NSR_INS5_IJS14_SE_EEENS5_IJSE_SB_EEEEEEENS4_39AutoVectorizingCopyWithAssumedAlignmentILi128EEENS4_14SM90_TMA_STOREES1X_S1Z_S1Z_EEEvvEEEEvNT_6ParamsE,(.L_x_158 - _ZN7cutlass13device_kernelINS_4gemm6kernel13GemmUniversalIN4cute5tupleIJiiiiEEENS1_10collective13CollectiveMmaINS1_35MainloopSm100TmaUmmaWarpSpecializedILi3ELi2ELi4ENS5_IJNS4_1CILi1EEESB_SB_EEEEENS5_IJNSA_ILi64EEENSA_ILi192EEENSA_ILi256EEEEEEaNS5_IJlSB_lEEEaSI_NS4_8TiledMMAINS4_8MMA_AtomIJNS4_15SM100_MMA_S8_SSIaaiLi64ELi192ELNS4_4UMMA5MajorE0ELSN_0ELNSM_8SaturateE0EEEEEENS4_6LayoutISC_NS5_IJNSA_ILi0EEESS_SS_EEEEENS5_IJNS4_10UnderscoreESV_SV_EEEEENS4_13SM90_TMA_LOADENS4_14ComposedLayoutINS4_7SwizzleILi3ELi4ELi3EEENS4_18smem_ptr_flag_bitsILi8EEENSR_INS5_IJNSA_ILi8EEENSA_ILi128EEEEEENS5_IJS15_SB_EEEEEEEvNS4_8identityESY_S19_vS1A_EENS_8epilogue10collective18CollectiveEpilogueINS1C_23Sm100TmaWarpSpecializedILi3ELi2ELi32ELb0ELb0EEEJSH_NS5_IJNSR_ISE_SB_EES1H_EEEaSI_aSI_NS1C_6fusion15FusionCallbacksIS1G_NS1J_17LinearCombinationIaiaiLNS_15FloatRoundStyleE2EEESH_S1I_JEEENS4_5SM1004TMEM4LOAD26SM100_TMEM_LOAD_16dp32b32xESY_NSZ_INS10_ILi2ELi4ELi3EEES13_NSR_INS5_IJS14_SE_EEENS5_IJSE_SB_EEEEEEENS4_39AutoVectorizingCopyWithAssumedAlignmentILi128EEENS4_14SM90_TMA_STOREES1X_S1Z_S1Z_EEEvvEEEEvNT_6ParamsE)
        .other          _ZN7cutlass13device_kernelINS_4gemm6kernel13GemmUniversalIN4cute5tupleIJiiiiEEENS1_10collective13CollectiveMmaINS1_35MainloopSm100TmaUmmaWarpSpecializedILi3ELi2ELi4ENS5_IJNS4_1CILi1EEESB_SB_EEEEENS5_IJNSA_ILi64EEENSA_ILi192EEENSA_ILi256EEEEEEaNS5_IJlSB_lEEEaSI_NS4_8TiledMMAINS4_8MMA_AtomIJNS4_15SM100_MMA_S8_SSIaaiLi64ELi192ELNS4_4UMMA5MajorE0ELSN_0ELNSM_8SaturateE0EEEEEENS4_6LayoutISC_NS5_IJNSA_ILi0EEESS_SS_EEEEENS5_IJNS4_10UnderscoreESV_SV_EEEEENS4_13SM90_TMA_LOADENS4_14ComposedLayoutINS4_7SwizzleILi3ELi4ELi3EEENS4_18smem_ptr_flag_bitsILi8EEENSR_INS5_IJNSA_ILi8EEENSA_ILi128EEEEEENS5_IJS15_SB_EEEEEEEvNS4_8identityESY_S19_vS1A_EENS_8epilogue10collective18CollectiveEpilogueINS1C_23Sm100TmaWarpSpecializedILi3ELi2ELi32ELb0ELb0EEEJSH_NS5_IJNSR_ISE_SB_EES1H_EEEaSI_aSI_NS1C_6fusion15FusionCallbacksIS1G_NS1J_17LinearCombinationIaiaiLNS_15FloatRoundStyleE2EEESH_S1I_JEEENS4_5SM1004TMEM4LOAD26SM100_TMEM_LOAD_16dp32b32xESY_NSZ_INS10_ILi2ELi4ELi3EEES13_NSR_INS5_IJS14_SE_EEENS5_IJSE_SB_EEEEEEENS4_39AutoVectorizingCopyWithAssumedAlignmentILi128EEENS4_14SM90_TMA_STOREES1X_S1Z_S1Z_EEEvvEEEEvNT_6ParamsE,@"STO_CUDA_ENTRY STV_DEFAULT"
_ZN7cutlass13device_kernelINS_4gemm6kernel13GemmUniversalIN4cute5tupleIJiiiiEEENS1_10collective13CollectiveMmaINS1_35MainloopSm100TmaUmmaWarpSpecializedILi3ELi2ELi4ENS5_IJNS4_1CILi1EEESB_SB_EEEEENS5_IJNSA_ILi64EEENSA_ILi192EEENSA_ILi256EEEEEEaNS5_IJlSB_lEEEaSI_NS4_8TiledMMAINS4_8MMA_AtomIJNS4_15SM100_MMA_S8_SSIaaiLi64ELi192ELNS4_4UMMA5MajorE0ELSN_0ELNSM_8SaturateE0EEEEEENS4_6LayoutISC_NS5_IJNSA_ILi0EEESS_SS_EEEEENS5_IJNS4_10UnderscoreESV_SV_EEEEENS4_13SM90_TMA_LOADENS4_14ComposedLayoutINS4_7SwizzleILi3ELi4ELi3EEENS4_18smem_ptr_flag_bitsILi8EEENSR_INS5_IJNSA_ILi8EEENSA_ILi128EEEEEENS5_IJS15_SB_EEEEEEEvNS4_8identityESY_S19_vS1A_EENS_8epilogue10collective18CollectiveEpilogueINS1C_23Sm100TmaWarpSpecializedILi3ELi2ELi32ELb0ELb0EEEJSH_NS5_IJNSR_ISE_SB_EES1H_EEEaSI_aSI_NS1C_6fusion15FusionCallbacksIS1G_NS1J_17LinearCombinationIaiaiLNS_15FloatRoundStyleE2EEESH_S1I_JEEENS4_5SM1004TMEM4LOAD26SM100_TMEM_LOAD_16dp32b32xESY_NSZ_INS10_ILi2ELi4ELi3EEES13_NSR_INS5_IJS14_SE_EEENS5_IJSE_SB_EEEEEEENS4_39AutoVectorizingCopyWithAssumedAlignmentILi128EEENS4_14SM90_TMA_STOREES1X_S1Z_S1Z_EEEvvEEEEvNT_6ParamsE:
[----:B------:R-:W1:Y:S01]  /*0000*/  LDC R1, c[0x0][0x37c] ;  /* 0x0000df00ff017b82 */ /* 0x000e620000000800 */
[----:B------:R-:W2:Y:S01]  /*0010*/  S2R R101, SR_TID.X ;  /* 0x0000000000657919 */ /* 0x000ea20000002100 */
[----:B------:R-:W3:Y:S01]  /*0020*/  LDCU.64 UR4, c[0x0][0x890] ;  /* 0x00011200ff0477ac */ /* 0x000ee20008000a00 */
[----:B------:R-:W-:Y:S02]  /*0030*/  PRMT R89, RZ, 0x7610, R89 ;  /* 0x00007610ff597816 */ /* 0x000fe40000000059 */
[----:B------:R-:W-:Y:S01]  /*0040*/  ELECT P5, URZ, PT ;  /* 0x0000000000ff782f */ /* 0x000fe200038a0000 */
[----:B------:R-:W4:Y:S01]  /*0050*/  LDCU.64 UR46, c[0x0][0x358] ;  /* 0x00006b00ff2e77ac */ /* 0x000f220008000a00 */
[----:B---3--:R-:W-:-:S04]  /*0060*/  UISETP.NE.U32.AND UP0, UPT, UR4, URZ, UPT ;  /* 0x000000ff0400728c */ /* 0x008fc8000bf05070 */
[----:B------:R-:W-:Y:S01]  /*0070*/  UISETP.NE.AND.EX UP0, UPT, UR5, URZ, UPT, UP0 ;  /* 0x000000ff0500728c */ /* 0x000fe2000bf05300 */
[----:B--2---:R-:W-:-:S05]  /*0080*/  SHF.R.U32.HI R94, RZ, 0x5, R101 ;  /* 0x00000005ff5e7819 */ /* 0x004fca0000011665 */
[----:B------:R-:W2:Y:S02]  /*0090*/  SHFL.IDX PT, R0, R94, RZ, 0x1f ;  /* 0x00001fff5e007589 */ /* 0x000ea400000e0000 */
[----:B--2---:R-:W-:Y:S01]  /*00a0*/  R2UR UR8, R0 ;  /* 0x00000000000872ca */ /* 0x004fe200000e0000 */
[----:B-1--4-:R-:W-:-:S14]  /*00b0*/  BRA.U UP0, `(.L_x_0) ;  /* 0x00000001002c7547 */ /* 0x012fdc000b800000 */
[----:B------:R-:W1:Y:S02]  /*00c0*/  LDCU.64 UR6, c[0x0][0x888] ;  /* 0x00011100ff0677ac */ /* 0x000e640008000a00 */
[----:B-1----:R-:W-:-:S04]  /*00d0*/  UISETP.NE.U32.AND UP0, UPT, UR6, URZ, UPT ;  /* 0x000000ff0600728c */ /* 0x002fc8000bf05070 */
[----:B------:R-:W-:-:S09]  /*00e0*/  UISETP.NE.AND.EX UP0, UPT, UR7, URZ, UPT, UP0 ;  /* 0x000000ff0700728c */ /* 0x000fd2000bf05300 */
[----:B------:R-:W-:Y:S05]  /*00f0*/  BRA.U !UP0, `(.L_x_1) ;  /* 0x0000000108107547 */ /* 0x000fea000b800000 */
[----:B------:R-:W1:Y:S02]  /*0100*/  LDC.64 R48, c[0x0][0x888] ;  /* 0x00022200ff307b82 */ /* 0x000e640000000a00 */
[----:B-1----:R1:W5:Y:S01]  /*0110*/  LDG.E R48, desc[UR46][R48.64] ;  /* 0x0000002e30307981 */ /* 0x002362000c1e1900 */
[----:B------:R-:W-:Y:S01]  /*0120*/  HFMA2 R89, -RZ, RZ, 0, 5.9604644775390625e-08 ;  /* 0x00000001ff597431 */ /* 0x000fe200000001ff */
[----:B------:R-:W-:Y:S05]  /*0130*/  BRA `(.L_x_0) ;  /* 0x00000000000c7947 */ /* 0x000fea0003800000 */
.L_x_1:
[----:B------:R-:W1:Y:S01]  /*0140*/  LDCU UR6, c[0x0][0x880] ;  /* 0x00011000ff0677ac */ /* 0x000e620008000800 */
[----:B------:R-:W-:Y:S01]  /*0150*/  HFMA2 R89, -RZ, RZ, 0, 5.9604644775390625e-08 ;  /* 0x00000001ff597431 */ /* 0x000fe200000001ff */
[----:B-1----:R-:W-:-:S07]  /*0160*/  MOV R48, UR6 ;  /* 0x0000000600307c02 */ /* 0x002fce0008000f00 */
.L_x_0:
[----:B------:R-:W2:Y:S02]  /*0170*/  LDCU.64 UR6, c[0x0][0x8b0] ;  /* 0x00011600ff0677ac */ /* 0x000ea40008000a00 */
[----:B--2---:R-:W-:-:S04]  /*0180*/  UISETP.NE.U32.AND UP0, UPT, UR6, URZ, UPT ;  /* 0x000000ff0600728c */ /* 0x004fc8000bf05070 */
[----:B------:R-:W-:-:S09]  /*0190*/  UISETP.NE.AND.EX UP0, UPT, UR7, URZ, UPT, UP0 ;  /* 0x000000ff0700728c */ /* 0x000fd2000bf05300 */
[----:B------:R-:W-:Y:S05]  /*01a0*/  BRA.U UP0, `(.L_x_2) ;  /* 0x0000000100247547 */ /* 0x000fea000b800000 */
[----:B------:R-:W2:Y:S02]  /*01b0*/  LDCU.64 UR6, c[0x0][0x8a8] ;  /* 0x00011500ff0677ac */ /* 0x000ea40008000a00 */
[----:B--2---:R-:W-:-:S04]  /*01c0*/  UISETP.NE.U32.AND UP0, UPT, UR6, URZ, UPT ;  /* 0x000000ff0600728c */ /* 0x004fc8000bf05070 */
[----:B------:R-:W-:-:S09]  /*01d0*/  UISETP.NE.AND.EX UP0, UPT, UR7, URZ, UPT, UP0 ;  /* 0x000000ff0700728c */ /* 0x000fd2000bf05300 */
[----:B------:R-:W-:Y:S05]  /*01e0*/  BRA.U !UP0, `(.L_x_3) ;  /* 0x00000001080c7547 */ /* 0x000fea000b800000 */
[----:B------:R-:W2:Y:S02]  /*01f0*/  LDC.64 R46, c[0x0][0x8a8] ;  /* 0x00022a00ff2e7b82 */ /* 0x000ea40000000a00 */
[----:B--2---:R2:W5:Y:S01]  /*0200*/  LDG.E R46, desc[UR46][R46.64] ;  /* 0x0000002e2e2e7981 */ /* 0x004562000c1e1900 */
[----:B------:R-:W-:Y:S05]  /*0210*/  BRA `(.L_x_2) ;  /* 0x0000000000087947 */ /* 0x000fea0003800000 */
.L_x_3:
[----:B------:R-:W2:Y:S02]  /*0220*/  LDCU UR6, c[0x0][0x8a0] ;  /* 0x00011400ff0677ac */ /* 0x000ea40008000800 */
[----:B--2---:R-:W-:Y:S02]  /*0230*/  MOV R46, UR6 ;  /* 0x00000006002e7c02 */ /* 0x004fe40008000f00 */
.L_x_2:
[----:B------:R-:W-:Y:S01]  /*0240*/  IMAD.U32 R0, RZ, RZ, UR8 ;  /* 0x00000008ff007e24 */ /* 0x000fe2000f8e00ff */
[----:B------:R-:W-:Y:S04]  /*0250*/  BSSY.RECONVERGENT B0, `(.L_x_4) ;  /* 0x000000c000007945 */ /* 0x000fe80003800200 */
[C---:B------:R-:W-:Y:S02]  /*0260*/  ISETP.NE.OR P1, PT, R0.reuse, 0x1, !P5 ;  /* 0x000000010000780c */ /* 0x040fe40006f25670 */
[----:B------:R-:W-:-:S11]  /*0270*/  ISETP.NE.OR P0, PT, R0, 0x3, !P5 ;  /* 0x000000030000780c */ /* 0x000fd60006f05670 */
[----:B------:R-:W-:Y:S05]  /*0280*/  @P1 BRA `(.L_x_5) ;  /* 0x0000000000201947 */ /* 0x000fea0003800000 */
[----:B------:R-:W3:Y:S02]  /*0290*/  LDCU.64 UR6, c[0x0][0x348] ;  /* 0x00006900ff0677ac */ /* 0x000ee40008000a00 */
[----:B---3--:R-:W-:Y:S02]  /*02a0*/  UIADD3 UR10, UP1, UPT, UR6, 0x80, URZ ;  /* 0x00000080060a7890 */ /* 0x008fe4000ff3e0ff */
[----:B------:R-:W-:Y:S02]  /*02b0*/  UIADD3 UR6, UP0, UPT, UR6, 0x180, URZ ;  /* 0x0000018006067890 */ /* 0x000fe4000ff1e0ff */
[----:B------:R-:W-:Y:S02]  /*02c0*/  UIADD3.X UR11, UPT, UPT, URZ, UR7, URZ, UP1, !UPT ;  /* 0x00000007ff0b7290 */ /* 0x000fe40008ffe4ff */
[----:B------:R-:W-:-:S07]  /*02d0*/  UIADD3.X UR7, UPT, UPT, URZ, UR7, URZ, UP0, !UPT ;  /* 0x00000007ff077290 */ /* 0x000fce00087fe4ff */
[----:B------:R3:W-:Y:S02]  /*02e0*/  UTMACCTL.PF [UR10] ;  /* 0x000000000a0079b9 */ /* 0x0007e40008040000 */
[----:B------:R3:W-:Y:S02]  /*02f0*/  UTMACCTL.PF [UR6] ;  /* 0x00000000060079b9 */ /* 0x0007e40008040000 */
[----:B---3--:R-:W-:Y:S01]  /*0300*/  NOP ;  /* 0x0000000000007918 */ /* 0x008fe20000000000 */
.L_x_5:
[----:B------:R-:W-:Y:S05]  /*0310*/  BSYNC.RECONVERGENT B0 ;  /* 0x0000000000007941 */ /* 0x000fea0003800200 */
.L_x_4:
[----:B------:R-:W-:Y:S04]  /*0320*/  BSSY.RECONVERGENT B0, `(.L_x_6) ;  /* 0x000000a000007945 */ /* 0x000fe80003800200 */
        /* <DEDUP_REMOVED lines=9> */
.L_x_7:
[----:B------:R-:W-:Y:S05]  /*03c0*/  BSYNC.RECONVERGENT B0 ;  /* 0x0000000000007941 */ /* 0x000fea0003800200 */
.L_x_6:
[----:B------:R-:W3:Y:S01]  /*03d0*/  LDCU.64 UR6, c[0x0][0x888] ;  /* 0x00011100ff0677ac */ /* 0x000ee20008000a00 */
[----:B------:R-:W-:Y:S02]  /*03e0*/  UISETP.EQ.U32.AND UP1, UPT, UR4, URZ, UPT ;  /* 0x000000ff0400728c */ /* 0x000fe4000bf22070 */
[----:B------:R-:W-:Y:S02]  /*03f0*/  UPLOP3.LUT UP2, UPT, UPT, UPT, UPT, 0x80, 0x8 ;  /* 0x000000000008789c */ /* 0x000fe40003f4f070 */
[----:B---3--:R-:W-:-:S04]  /*0400*/  UISETP.NE.U32.AND UP0, UPT, UR6, URZ, UPT ;  /* 0x000000ff0600728c */ /* 0x008fc8000bf05070 */
[----:B------:R-:W-:-:S04]  /*0410*/  UISETP.NE.AND.EX UP0, UPT, UR7, URZ, UPT, UP0 ;  /* 0x000000ff0700728c */ /* 0x000fc8000bf05300 */
[----:B------:R-:W-:-:S04]  /*0420*/  UISETP.EQ.OR.EX UP3, UPT, UR5, URZ, !UP0, UP1 ;  /* 0x000000ff0500728c */ /* 0x000fc8000c762710 */
[----:B------:R-:W-:-:S05]  /*0430*/  UP2UR UR51, UPR, URZ, 0x8 ;  /* 0x00000008ff337883 */ /* 0x000fca0008000000 */
[----:B------:R-:W-:Y:S07]  /*0440*/  BRA.U !UP3, `(.L_x_8) ;  /* 0x000000010b207547 */ /* 0x000fee000b800000 */
[----:B-----5:R-:W-:Y:S01]  /*0450*/  R2UR UR6, R48 ;  /* 0x00000000300672ca */ /* 0x020fe200000e0000 */
[----:B------:R-:W-:Y:S02]  /*0460*/  UISETP.NE.U32.AND UP2, UPT, UR4, URZ, UPT ;  /* 0x000000ff0400728c */ /* 0x000fe4000bf45070 */
[----:B------:R-:W-:Y:S02]  /*0470*/  USEL UR4, URZ, 0xffffffff, UP0 ;  /* 0xffffffffff047887 */ /* 0x000fe40008000000 */
[----:B------:R-:W-:-:S08]  /*0480*/  UISETP.NE.AND.EX UP2, UPT, UR5, URZ, UPT, UP2 ;  /* 0x000000ff0500728c */ /* 0x000fd0000bf45320 */
[----:B------:R-:W-:-:S04]  /*0490*/  UISETP.NE.AND UP1, UPT, UR6, URZ, UPT ;  /* 0x000000ff0600728c */ /* 0x000fc8000bf25270 */
[----:B------:R-:W-:-:S04]  /*04a0*/  @!UP2 USEL UR4, URZ, 0xffffffff, UP1 ;  /* 0xffffffffff04a887 */ /* 0x000fc80008800000 */
[----:B------:R-:W-:-:S04]  /*04b0*/  ULOP3.LUT UR4, UR4, 0x1, URZ, 0xc0, !UPT ;  /* 0x0000000104047892 */ /* 0x000fc8000f8ec0ff */
[----:B------:R-:W-:-:S11]  /*04c0*/  UISETP.NE.U32.AND UP2, UPT, UR4, 0x1, UPT ;  /* 0x000000010400788c */ /* 0x000fd6000bf45070 */
.L_x_8:
[----:B------:R-:W3:Y:S01]  /*04d0*/  SHFL.IDX PT, R2, R94, RZ, 0x1f ;  /* 0x00001fff5e027589 */ /* 0x000ee200000e0000 */
[----:B------:R-:W-:-:S04]  /*04e0*/  UISETP.NE.AND UP1, UPT, UR8, 0x2, UPT ;  /* 0x000000020800788c */ /* 0x000fc8000bf25270 */
[----:B------:R-:W-:Y:S01]  /*04f0*/  USEL UR6, URZ, 0x1, UP1 ;  /* 0x00000001ff067887 */ /* 0x000fe20008800000 */
[----:B---3--:R-:W-:-:S13]  /*0500*/  ISETP.NE.AND P0, PT, R2, RZ, PT ;  /* 0x000000ff0200720c */ /* 0x008fda0003f05270 */
[----:B------:R-:W-:Y:S05]  /*0510*/  @P0 BRA `(.L_x_9) ;  /* 0x0000000000400947 */ /* 0x000fea0003800000 */
[----:B------:R-:W3:Y:S01]  /*0520*/  S2UR UR5, SR_CgaCtaId ;  /* 0x00000000000579c3 */ /* 0x000ee20000008800 */
[----:B------:R-:W-:Y:S01]  /*0530*/  UMOV UR7, 0x400 ;  /* 0x0000040000077882 */ /* 0x000fe20000000000 */
[----:B------:R-:W-:Y:S01]  /*0540*/  UMOV UR4, 0x1 ;  /* 0x0000000100047882 */ /* 0x000fe20000000000 */
[----:B------:R-:W-:Y:S01]  /*0550*/  ELECT P0, URZ, PT ;  /* 0x0000000000ff782f */ /* 0x000fe20003800000 */
[----:B------:R-:W-:-:S04]  /*0560*/  UIADD3 UR10, UPT, UPT, -UR4, 0x100000, URZ ;  /* 0x00100000040a7890 */ /* 0x000fc8000fffe1ff */
[----:B------:R-:W-:Y:S02]  /*0570*/  USHF.L.U32 UR11, UR10, 0xb, URZ ;  /* 0x0000000b0a0b7899 */ /* 0x000fe400080006ff */
[----:B------:R-:W-:Y:S02]  /*0580*/  USHF.L.U32 UR10, UR10, 0x1, URZ ;  /* 0x000000010a0a7899 */ /* 0x000fe400080006ff */
[----:B---3--:R-:W-:Y:S01]  /*0590*/  ULEA UR5, UR5, UR7, 0x18 ;  /* 0x0000000705057291 */ /* 0x008fe2000f8ec0ff */
[----:B------:R-:W3:Y:S11]  /*05a0*/  FENCE.VIEW.ASYNC.S ;  /* 0x00000000000073c6 */ /* 0x000ef60000000000 */
[----:B---3--:R3:W4:Y:S01]  /*05b0*/  SYNCS.EXCH.64 URZ, [UR5], UR10 ;  /* 0x0000000a05ff75b2 */ /* 0x0087220008000100 */
[----:B------:R3:W1:Y:S01]  /*05c0*/  SYNCS.EXCH.64 URZ, [UR5+0x18], UR10 ;  /* 0x0000180a05ff75b2 */ /* 0x0006620008000100 */
[----:B------:R3:W1:Y:S01]  /*05d0*/  SYNCS.EXCH.64 URZ, [UR5+0x8], UR10 ;  /* 0x0000080a05ff75b2 */ /* 0x0006620008000100 */
[----:B------:R3:W1:Y:S01]  /*05e0*/  SYNCS.EXCH.64 URZ, [UR5+0x20], UR10 ;  /* 0x0000200a05ff75b2 */ /* 0x0006620008000100 */
[----:B------:R3:W1:Y:S01]  /*05f0*/  SYNCS.EXCH.64 URZ, [UR5+0x10], UR10 ;  /* 0x0000100a05ff75b2 */ /* 0x0006620008000100 */
[----:B------:R3:W1:Y:S01]  /*0600*/  SYNCS.EXCH.64 URZ, [UR5+0x28], UR10 ;  /* 0x0000280a05ff75b2 */ /* 0x0006620008000100 */
[----:B------:R-:W-:Y:S01]  /*0610*/  NOP ;  /* 0x0000000000007918 */ /* 0x000fe20000000000 */
.L_x_9:
[----:B------:R-:W2:Y:S01]  /*0620*/  SHFL.IDX PT, R2, R94, RZ, 0x1f ;  /* 0x00001fff5e027589 */ /* 0x000ea200000e0000 */
[----:B------:R-:W-:Y:S01]  /*0630*/  NOP ;  /* 0x0000000000007918 */ /* 0x000fe20000000000 */
[----:B--2---:R-:W-:-:S13]  /*0640*/  ISETP.NE.AND P0, PT, R2, 0x1, PT ;  /* 0x000000010200780c */ /* 0x004fda0003f05270 */
[----:B------:R-:W-:Y:S05]  /*0650*/  @P0 BRA `(.L_x_10) ;  /* 0x0000000000500947 */ /* 0x000fea0003800000 */
[----:B------:R-:W2:Y:S01]  /*0660*/  S2UR UR7, SR_CgaCtaId ;  /* 0x00000000000779c3 */ /* 0x000ea20000008800 */
[----:B------:R-:W-:Y:S01]  /*0670*/  UMOV UR9, 0x400 ;  /* 0x0000040000097882 */ /* 0x000fe20000000000 */
[----:B---3--:R-:W-:Y:S01]  /*0680*/  UMOV UR5, 0x20 ;  /* 0x0000002000057882 */ /* 0x008fe20000000000 */
[----:B------:R-:W-:Y:S01]  /*0690*/  UMOV UR4, 0x80 ;  /* 0x0000008000047882 */ /* 0x000fe20000000000 */
[----:B------:R-:W-:-:S04]  /*06a0*/  UIADD3 UR10, UPT, UPT, -UR5, 0x100000, URZ ;  /* 0x00100000050a7890 */ /* 0x000fc8000fffe1ff */
[----:B------:R-:W-:Y:S02]  /*06b0*/  USHF.L.U32 UR11, UR10, 0xb, URZ ;  /* 0x0000000b0a0b7899 */ /* 0x000fe400080006ff */
[----:B------:R-:W-:Y:S02]  /*06c0*/  USHF.L.U32 UR10, UR10, 0x1, URZ ;  /* 0x000000010a0a7899 */ /* 0x000fe400080006ff */
[----:B------:R-:W-:-:S04]  /*06d0*/  UIADD3 UR4, UPT, UPT, -UR4, 0x100000, URZ ;  /* 0x0010000004047890 */ /* 0x000fc8000fffe1ff */
[----:B------:R-:W-:Y:S02]  /*06e0*/  USHF.L.U32 UR5, UR4, 0xb, URZ ;  /* 0x0000000b04057899 */ /* 0x000fe400080006ff */
[----:B------:R-:W-:Y:S01]  /*06f0*/  USHF.L.U32 UR4, UR4, 0x1, URZ ;  /* 0x0000000104047899 */ /* 0x000fe200080006ff */
[----:B------:R-:W-:Y:S01]  /*0700*/  ELECT P0, URZ, PT ;  /* 0x0000000000ff782f */ /* 0x000fe20003800000 */
[----:B--2---:R-:W-:Y:S01]  /*0710*/  ULEA UR7, UR7, UR9, 0x18 ;  /* 0x0000000907077291 */ /* 0x004fe2000f8ec0ff */
[----:B------:R-:W2:Y:S11]  /*0720*/  FENCE.VIEW.ASYNC.S ;  /* 0x00000000000073c6 */ /* 0x000eb60000000000 */
[----:B--2---:R2:W3:Y:S01]  /*0730*/  SYNCS.EXCH.64 URZ, [UR7+0x30], UR10 ;  /* 0x0000300a07ff75b2 */ /* 0x0044e20008000100 */
[----:B------:R2:W1:Y:S01]  /*0740*/  SYNCS.EXCH.64 URZ, [UR7+0x48], UR4 ;  /* 0x0000480407ff75b2 */ /* 0x0004620008000100 */
[----:B------:R2:W1:Y:S01]  /*0750*/  SYNCS.EXCH.64 URZ, [UR7+0x38], UR10 ;  /* 0x0000380a07ff75b2 */ /* 0x0004620008000100 */
[----:B------:R2:W1:Y:S01]  /*0760*/  SYNCS.EXCH.64 URZ, [UR7+0x50], UR4 ;  /* 0x0000500407ff75b2 */ /* 0x0004620008000100 */
[----:B------:R2:W1:Y:S01]  /*0770*/  SYNCS.EXCH.64 URZ, [UR7+0x40], UR10 ;  /* 0x0000400a07ff75b2 */ /* 0x0004620008000100 */
[----:B------:R2:W1:Y:S01]  /*0780*/  SYNCS.EXCH.64 URZ, [UR7+0x58], UR4 ;  /* 0x0000580407ff75b2 */ /* 0x0004620008000100 */
[----:B------:R-:W-:Y:S01]  /*0790*/  NOP ;  /* 0x0000000000007918 */ /* 0x000fe20000000000 */
.L_x_10:
[----:B------:R-:W4:Y:S01]  /*07a0*/  SHFL.IDX PT, R2, R94, RZ, 0x1f ;  /* 0x00001fff5e027589 */ /* 0x000f2200000e0000 */
[----:B------:R-:W-:Y:S01]  /*07b0*/  NOP ;  /* 0x0000000000007918 */ /* 0x000fe20000000000 */
[----:B----4-:R-:W-:-:S13]  /*07c0*/  ISETP.NE.AND P0, PT, R2, 0x3, PT ;  /* 0x000000030200780c */ /* 0x010fda0003f05270 */
[----:B------:R-:W-:Y:S05]  /*07d0*/  @P0 BRA `(.L_x_11) ;  /* 0x0000000000300947 */ /* 0x000fea0003800000 */
[----:B--23--:R-:W2:Y:S01]  /*07e0*/  S2UR UR5, SR_CgaCtaId ;  /* 0x00000000000579c3 */ /* 0x00cea20000008800 */
[----:B------:R-:W-:Y:S01]  /*07f0*/  UMOV UR7, 0x400 ;  /* 0x0000040000077882 */ /* 0x000fe20000000000 */
[----:B------:R-:W-:Y:S01]  /*0800*/  UMOV UR4, 0x20 ;  /* 0x0000002000047882 */ /* 0x000fe20000000000 */
[----:B------:R-:W-:Y:S01]  /*0810*/  ELECT P0, URZ, PT ;  /* 0x0000000000ff782f */ /* 0x000fe20003800000 */
[----:B------:R-:W-:-:S04]  /*0820*/  UIADD3 UR10, UPT, UPT, -UR4, 0x100000, URZ ;  /* 0x00100000040a7890 */ /* 0x000fc8000fffe1ff */
[----:B------:R-:W-:Y:S02]  /*0830*/  USHF.L.U32 UR11, UR10, 0xb, URZ ;  /* 0x0000000b0a0b7899 */ /* 0x000fe400080006ff */
[----:B------:R-:W-:Y:S02]  /*0840*/  USHF.L.U32 UR10, UR10, 0x1, URZ ;  /* 0x000000010a0a7899 */ /* 0x000fe400080006ff */
[----:B--2---:R-:W-:Y:S01]  /*0850*/  ULEA UR5, UR5, UR7, 0x18 ;  /* 0x0000000705057291 */ /* 0x004fe2000f8ec0ff */
[----:B------:R-:W2:Y:S11]  /*0860*/  FENCE.VIEW.ASYNC.S ;  /* 0x00000000000073c6 */ /* 0x000eb60000000000 */
[----:B--2---:R4:W2:Y:S01]  /*0870*/  SYNCS.EXCH.64 URZ, [UR5+0x60], UR10 ;  /* 0x0000600a05ff75b2 */ /* 0x0048a20008000100 */
[----:B------:R4:W3:Y:S02]  /*0880*/  SYNCS.EXCH.64 URZ, [UR5+0x68], UR10 ;  /* 0x0000680a05ff75b2 */ /* 0x0008e40008000100 */
[----:B----4-:R-:W-:Y:S01]  /*0890*/  NOP ;  /* 0x0000000000007918 */ /* 0x010fe20000000000 */
.L_x_11:
[----:B------:R-:W4:Y:S01]  /*08a0*/  SHFL.IDX PT, R2, R94, RZ, 0x1f ;  /* 0x00001fff5e027589 */ /* 0x000f2200000e0000 */
[----:B------:R-:W-:Y:S01]  /*08b0*/  NOP ;  /* 0x0000000000007918 */ /* 0x000fe20000000000 */
[----:B----4-:R-:W-:-:S13]  /*08c0*/  ISETP.NE.AND P0, PT, R2, 0x4, PT ;  /* 0x000000040200780c */ /* 0x010fda0003f05270 */
[----:B------:R-:W-:Y:S05]  /*08d0*/  @P0 BRA `(.L_x_12) ;  /* 0x00000000004c0947 */ /* 0x000fea0003800000 */
[----:B--23--:R-:W2:Y:S01]  /*08e0*/  S2UR UR5, SR_CgaCtaId ;  /* 0x00000000000579c3 */ /* 0x00cea20000008800 */
[----:B------:R-:W-:Y:S01]  /*08f0*/  UMOV UR9, 0x100 ;  /* 0x0000010000097882 */ /* 0x000fe20000000000 */
[----:B------:R-:W-:Y:S01]  /*0900*/  UMOV UR7, 0x400 ;  /* 0x0000040000077882 */ /* 0x000fe20000000000 */
[----:B------:R-:W-:Y:S01]  /*0910*/  USEL UR9, UR9, 0xe0, UP2 ;  /* 0x000000e009097887 */ /* 0x000fe20009000000 */
[----:B------:R-:W-:Y:S01]  /*0920*/  UMOV UR4, 0x1 ;  /* 0x0000000100047882 */ /* 0x000fe20000000000 */
[----:B------:R-:W-:Y:S01]  /*0930*/  ELECT P0, URZ, PT ;  /* 0x0000000000ff782f */ /* 0x000fe20003800000 */
[----:B------:R-:W-:-:S04]  /*0940*/  UIADD3 UR10, UPT, UPT, -UR4, 0x100000, URZ ;  /* 0x00100000040a7890 */ /* 0x000fc8000fffe1ff */
[----:B------:R-:W-:Y:S02]  /*0950*/  USHF.L.U32 UR11, UR10, 0xb, URZ ;  /* 0x0000000b0a0b7899 */ /* 0x000fe400080006ff */
[----:B------:R-:W-:Y:S02]  /*0960*/  USHF.L.U32 UR10, UR10, 0x1, URZ ;  /* 0x000000010a0a7899 */ /* 0x000fe400080006ff */
[----:B------:R-:W-:-:S04]  /*0970*/  UIADD3 UR12, UPT, UPT, -UR9, 0x100000, URZ ;  /* 0x00100000090c7890 */ /* 0x000fc8000fffe1ff */
[----:B------:R-:W-:Y:S02]  /*0980*/  USHF.L.U32 UR13, UR12, 0xb, URZ ;  /* 0x0000000b0c0d7899 */ /* 0x000fe400080006ff */
[----:B------:R-:W-:Y:S02]  /*0990*/  USHF.L.U32 UR12, UR12, 0x1, URZ ;  /* 0x000000010c0c7899 */ /* 0x000fe400080006ff */
[----:B--2---:R-:W-:Y:S01]  /*09a0*/  ULEA UR5, UR5, UR7, 0x18 ;  /* 0x0000000705057291 */ /* 0x004fe2000f8ec0ff */
[----:B------:R-:W2:Y:S11]  /*09b0*/  FENCE.VIEW.ASYNC.S ;  /* 0x00000000000073c6 */ /* 0x000eb60000000000 */
[----:B--2---:R4:W2:Y:S01]  /*09c0*/  SYNCS.EXCH.64 URZ, [UR5+0x70], UR10 ;  /* 0x0000700a05ff75b2 */ /* 0x0048a20008000100 */
[----:B------:R4:W3:Y:S01]  /*09d0*/  SYNCS.EXCH.64 URZ, [UR5+0x80], UR12 ;  /* 0x0000800c05ff75b2 */ /* 0x0008e20008000100 */
[----:B------:R4:W1:Y:S01]  /*09e0*/  SYNCS.EXCH.64 URZ, [UR5+0x78], UR10 ;  /* 0x0000780a05ff75b2 */ /* 0x0008620008000100 */
[----:B------:R4:W1:Y:S02]  /*09f0*/  SYNCS.EXCH.64 URZ, [UR5+0x88], UR12 ;  /* 0x0000880c05ff75b2 */ /* 0x0008640008000100 */
[----:B----4-:R-:W-:Y:S01]  /*0a00*/  NOP ;  /* 0x0000000000007918 */ /* 0x010fe20000000000 */
.L_x_12:
[----:B------:R-:W4:Y:S01]  /*0a10*/  SHFL.IDX PT, R2, R94, RZ, 0x1f ;  /* 0x00001fff5e027589 */ /* 0x000f2200000e0000 */
[----:B------:R-:W-:Y:S01]  /*0a20*/  NOP ;  /* 0x0000000000007918 */ /* 0x000fe20000000000 */
[----:B----4-:R-:W-:-:S13]  /*0a30*/  ISETP.NE.AND P0, PT, R2, 0x5, PT ;  /* 0x000000050200780c */ /* 0x010fda0003f05270 */
[----:B------:R-:W-:Y:S05]  /*0a40*/  @P0 BRA `(.L_x_13) ;  /* 0x0000000000580947 */ /* 0x000fea0003800000 */
[----:B--2---:R-:W2:Y:S01]  /*0a50*/  S2UR UR7, SR_CgaCtaId ;  /* 0x00000000000779c3 */ /* 0x004ea20000008800 */
        /* <DEDUP_REMOVED lines=12> */
[----:B--2---:R4:W2:Y:S01]  /*0b20*/  SYNCS.EXCH.64 URZ, [UR7+0x90], UR10 ;  /* 0x0000900a07ff75b2 */ /* 0x0048a20008000100 */
[----:B------:R4:W3:Y:S01]  /*0b30*/  SYNCS.EXCH.64 URZ, [UR7+0xb0], UR4 ;  /* 0x0000b00407ff75b2 */ /* 0x0008e20008000100 */
[----:B------:R4:W1:Y:S01]  /*0b40*/  SYNCS.EXCH.64 URZ, [UR7+0x98], UR10 ;  /* 0x0000980a07ff75b2 */ /* 0x0008620008000100 */
[----:B------:R4:W1:Y:S01]  /*0b50*/  SYNCS.EXCH.64 URZ, [UR7+0xb8], UR4 ;  /* 0x0000b80407ff75b2 */ /* 0x0008620008000100 */
[----:B------:R4:W1:Y:S01]  /*0b60*/  SYNCS.EXCH.64 URZ, [UR7+0xa0], UR10 ;  /* 0x0000a00a07ff75b2 */ /* 0x0008620008000100 */
[----:B------:R4:W1:Y:S01]  /*0b70*/  SYNCS.EXCH.64 URZ, [UR7+0xc0], UR4 ;  /* 0x0000c00407ff75b2 */ /* 0x0008620008000100 */
[----:B------:R4:W1:Y:S01]  /*0b80*/  SYNCS.EXCH.64 URZ, [UR7+0xa8], UR10 ;  /* 0x0000a80a07ff75b2 */ /* 0x0008620008000100 */
[----:B------:R4:W1:Y:S02]  /*0b90*/  SYNCS.EXCH.64 URZ, [UR7+0xc8], UR4 ;  /* 0x0000c80407ff75b2 */ /* 0x0008640008000100 */
[----:B----4-:R-:W-:Y:S01]  /*0ba0*/  NOP ;  /* 0x0000000000007918 */ /* 0x010fe20000000000 */
.L_x_13:
        /* <DEDUP_REMOVED lines=18> */
.L_x_14:
[----:B--23--:R-:W2:Y:S01]  /*0cd0*/  S2UR UR5, SR_CTAID.X ;  /* 0x00000000000579c3 */ /* 0x00cea20000002500 */
[----:B------:R-:W-:-:S05]  /*0ce0*/  CS2R.32 R88, SR_CgaSize ;  /* 0x0000000000587805 */ /* 0x000fca0000008a00 */
[----:B------:R-:W-:-:S05]  /*0cf0*/  IMAD R88, R88, -0xa0, RZ ;  /* 0xffffff6058587824 */ /* 0x000fca00078e02ff */
[----:B------:R-:W-:-:S14]  /*0d00*/  R2UR UR9, R88 ;  /* 0x00000000580972ca */ /* 0x000fdc00000e0000 */
[----:B------:R-:W3:Y:S01]  /*0d10*/  LDCU UR9, c[0x0][UR9+0x2b0] ;  /* 0x00005600090977ac */ /* 0x000ee20008000800 */
[----:B------:R-:W-:Y:S01]  /*0d20*/  NOP ;  /* 0x0000000000007918 */ /* 0x000fe20000000000 */
[----:B------:R-:W-:-:S05]  /*0d30*/  CS2R.32 R88, SR_CgaSize ;  /* 0x0000000000587805 */ /* 0x000fca0000008a00 */
[----:B------:R-:W-:-:S05]  /*0d40*/  IMAD R88, R88, -0xa0, RZ ;  /* 0xffffff6058587824 */ /* 0x000fca00078e02ff */
[----:B------:R-:W-:-:S14]  /*0d50*/  R2UR UR7, R88 ;  /* 0x00000000580772ca */ /* 0x000fdc00000e0000 */
[----:B------:R-:W4:Y:S01]  /*0d60*/  LDCU UR7, c[0x0][UR7+0x2b4] ;  /* 0x00005680070777ac */ /* 0x000f220008000800 */
[----:B------:R-:W1:Y:S08]  /*0d70*/  S2UR UR4, SR_CTAID.Y ;  /* 0x00000000000479c3 */ /* 0x000e700000002600 */
[----:B------:R-:W4:Y:S01]  /*0d80*/  LDC R9, c[0x0][0xb24] ;  /* 0x0002c900ff097b82 */ /* 0x000f220000000800 */
[----:B--2---:R-:W-:-:S02]  /*0d90*/  I2FP.F32.U32 R5, UR5 ;  /* 0x0000000500057c45 */ /* 0x004fc40008201000 */
[----:B------:R-:W-:-:S05]  /*0da0*/  CS2R.32 R3, SR_CgaSize ;  /* 0x0000000000037805 */ /* 0x000fca0000008a00 */
[----:B------:R-:W-:-:S06]  /*0db0*/  IMAD R3, R3, -0xa0, RZ ;  /* 0xffffff6003037824 */ /* 0x000fcc00078e02ff */
[----:B------:R-:W2:Y:S01]  /*0dc0*/  LDC R3, c[0x0][R3+0x2a0] ;  /* 0x0000a80003037b82 */ /* 0x000ea20000000800 */
[----:B------:R-:W-:Y:S01]  /*0dd0*/  MOV R21, UR5 ;  /* 0x0000000500157c02 */ /* 0x000fe20008000f00 */
[----:B---3--:R-:W-:Y:S01]  /*0de0*/  FMUL R5, R5, UR9 ;  /* 0x0000000905057c20 */ /* 0x008fe20008400000 */
[----:B-1----:R-:W-:Y:S02]  /*0df0*/  I2FP.F32.U32 R4, UR4 ;  /* 0x0000000400047c45 */ /* 0x002fe40008201000 */
[----:B------:R-:W-:-:S05]  /*0e00*/  CS2R.32 R2, SR_CgaSize ;  /* 0x0000000000027805 */ /* 0x000fca0000008a00 */
[----:B------:R-:W-:-:S06]  /*0e10*/  IMAD R2, R2, -0xa0, RZ ;  /* 0xffffff6002027824 */ /* 0x000fcc00078e02ff */
[----:B------:R-:W1:Y:S01]  /*0e20*/  LDC R2, c[0x0][R2+0x2a4] ;  /* 0x0000a90002027b82 */ /* 0x000e620000000800 */
[----:B------:R-:W3:Y:S01]  /*0e30*/  F2I.U32.TRUNC.NTZ R88, R5 ;  /* 0x0000000500587305 */ /* 0x000ee2000020f000 */
[----:B------:R-:W-:Y:S01]  /*0e40*/  MOV R20, UR4 ;  /* 0x0000000400147c02 */ /* 0x000fe20008000f00 */
[----:B----4-:R-:W-:-:S05]  /*0e50*/  FMUL R4, R4, UR7 ;  /* 0x0000000704047c20 */ /* 0x010fca0008400000 */
[----:B------:R-:W-:Y:S01]  /*0e60*/  BAR.SYNC.DEFER_BLOCKING 0x0 ;  /* 0x0000000000007b1d */ /* 0x000fe20000010000 */
[----:B------:R-:W-:-:S05]  /*0e70*/  ISETP.GE.AND P0, PT, R9, 0x1, PT ;  /* 0x000000010900780c */ /* 0x000fca0003f06270 */
[----:B------:R-:W4:Y:S02]  /*0e80*/  F2I.U32.TRUNC.NTZ R81, R4 ;  /* 0x0000000400517305 */ /* 0x000f24000020f000 */
[----:B------:R-:W1:Y:S01]  /*0e90*/  S2UR UR36, SR_CTAID.Z ;  /* 0x00000000002479c3 */ /* 0x000e620000002700 */
[----:B---3--:R-:W-:-:S05]  /*0ea0*/  IADD3 R88, PT, PT, -R88, RZ, RZ ;  /* 0x000000ff58587210 */ /* 0x008fca0007ffe1ff */
[----:B--2---:R-:W-:Y:S01]  /*0eb0*/  IMAD R88, R3, R88, UR5 ;  /* 0x0000000503587e24 */ /* 0x004fe2000f8e0258 */
[----:B----4-:R-:W-:-:S05]  /*0ec0*/  IADD3 R81, PT, PT, -R81, RZ, RZ ;  /* 0x000000ff51517210 */ /* 0x010fca0007ffe1ff */
[----:B-1----:R-:W-:Y:S01]  /*0ed0*/  IMAD R81, R2, R81, UR4 ;  /* 0x0000000402517e24 */ /* 0x002fe2000f8e0251 */
[----:B------:R-:W-:Y:S06]  /*0ee0*/  @!P0 BRA `(.L_x_15) ;  /* 0x0000000000b88947 */ /* 0x000fec0003800000 */
[----:B------:R-:W1:Y:S01]  /*0ef0*/  LDC.64 R4, c[0x0][0xb18] ;  /* 0x0002c600ff047b82 */ /* 0x000e620000000a00 */
[----:B------:R-:W-:-:S07]  /*0f00*/  ISETP.NE.AND P0, PT, R9, 0x1, PT ;  /* 0x000000010900780c */ /* 0x000fce0003f05270 */
[----:B------:R-:W2:Y:S08]  /*0f10*/  LDC R10, c[0x0][0xb0c] ;  /* 0x0002c300ff0a7b82 */ /* 0x000eb00000000800 */
[----:B------:R-:W3:Y:S08]  /*0f20*/  LDC R11, c[0x0][0x370] ;  /* 0x0000dc00ff0b7b82 */ /* 0x000ef00000000800 */
[----:B------:R-:W4:Y:S01]  /*0f30*/  LDC R12, c[0x0][0x374] ;  /* 0x0000dd00ff0c7b82 */ /* 0x000f220000000800 */
[----:B-1----:R-:W-:-:S07]  /*0f40*/  ISETP.NE.AND P1, PT, R4, 0x1, PT ;  /* 0x000000010400780c */ /* 0x002fce0003f25270 */
[----:B------:R-:W3:Y:S01]  /*0f50*/  LDC.64 R6, c[0x0][0xb10] ;  /* 0x0002c400ff067b82 */ /* 0x000ee20000000a00 */
[----:B--2---:R-:W-:-:S07]  /*0f60*/  ISETP.NE.AND P2, PT, R10, 0x1, PT ;  /* 0x000000010a00780c */ /* 0x004fce0003f45270 */
[----:B------:R-:W1:Y:S08]  /*0f70*/  LDC R8, c[0x0][0xb20] ;  /* 0x0002c800ff087b82 */ /* 0x000e700000000800 */
[----:B------:R-:W2:Y:S01]  /*0f80*/  LDC.64 R2, c[0x0][0xb28] ;  /* 0x0002ca00ff027b82 */ /* 0x000ea20000000a00 */
[----:B----4-:R-:W-:-:S04]  /*0f90*/  IMAD.HI.U32 R13, R12, R5, RZ ;  /* 0x000000050c0d7227 */ /* 0x010fc800078e00ff */
[----:B------:R-:W-:-:S04]  /*0fa0*/  IMAD.HI.U32 R5, R20, R5, RZ ;  /* 0x0000000514057227 */ /* 0x000fc800078e00ff */
[----:B---3--:R-:W-:-:S04]  /*0fb0*/  IMAD.HI.U32 R14, R11, R6, RZ ;  /* 0x000000060b0e7227 */ /* 0x008fc800078e00ff */
[C---:B------:R-:W-:Y:S01]  /*0fc0*/  IMAD.HI.U32 R16, R21.reuse, R6, RZ ;  /* 0x0000000615107227 */ /* 0x040fe200078e00ff */
[-C--:B------:R-:W-:Y:S02]  /*0fd0*/  @P2 SHF.R.U32.HI R11, RZ, R7.reuse, R14 ;  /* 0x00000007ff0b2219 */ /* 0x080fe4000001160e */
[-C--:B-1----:R-:W-:Y:S02]  /*0fe0*/  @P1 SHF.R.U32.HI R12, RZ, R8.reuse, R13 ;  /* 0x00000008ff0c1219 */ /* 0x082fe4000001160d */
[----:B------:R-:W-:Y:S02]  /*0ff0*/  SHF.R.U32.HI R5, RZ, R8, R5 ;  /* 0x00000008ff057219 */ /* 0x000fe40000011605 */
[----:B------:R-:W-:Y:S02]  /*1000*/  SHF.R.U32.HI R16, RZ, R7, R16 ;  /* 0x00000007ff107219 */ /* 0x000fe40000011610 */
[----:B------:R-:W-:Y:S01]  /*1010*/  SEL R5, R20, R5, !P1 ;  /* 0x0000000514057207 */ /* 0x000fe20004800000 */
[----:B--2---:R-:W-:Y:S01]  /*1020*/  IMAD.HI.U32 R14, R12, R2, RZ ;  /* 0x000000020c0e7227 */ /* 0x004fe200078e00ff */
[----:B------:R-:W-:-:S02]  /*1030*/  SEL R7, R21, R16, !P2 ;  /* 0x0000001015077207 */ /* 0x000fc40005000000 */
[----:B------:R-:W-:Y:S01]  /*1040*/  IADD3 R13, PT, PT, -R5, RZ, RZ ;  /* 0x000000ff050d7210 */ /* 0x000fe20007ffe1ff */
[----:B------:R-:W-:Y:S01]  /*1050*/  IMAD.HI.U32 R6, R11, R2, RZ ;  /* 0x000000020b067227 */ /* 0x000fe200078e00ff */
[----:B------:R-:W-:-:S03]  /*1060*/  @P0 SHF.R.U32.HI R12, RZ, R3, R14 ;  /* 0x00000003ff0c0219 */ /* 0x000fc6000001160e */
[----:B------:R-:W-:Y:S01]  /*1070*/  IMAD R13, R4, R13, R20 ;  /* 0x0000000d040d7224 */ /* 0x000fe200078e0214 */
[----:B------:R-:W-:Y:S01]  /*1080*/  @P0 SHF.R.U32.HI R11, RZ, R3, R6 ;  /* 0x00000003ff0b0219 */ /* 0x000fe20000011606 */
[----:B------:R-:W-:-:S04]  /*1090*/  IMAD R12, R12, R9, RZ ;  /* 0x000000090c0c7224 */ /* 0x000fc800078e02ff */
[----:B------:R-:W-:Y:S01]  /*10a0*/  IMAD R6, R11, R9, RZ ;  /* 0x000000090b067224 */ /* 0x000fe200078e02ff */
[----:B------:R-:W-:-:S04]  /*10b0*/  ISETP.GE.AND P1, PT, R5, R12, PT ;  /* 0x0000000c0500720c */ /* 0x000fc80003f26270 */
[----:B------:R-:W-:Y:S01]  /*10c0*/  ISETP.GE.OR P1, PT, R7, R6, P1 ;  /* 0x000000060700720c */ /* 0x000fe20000f26670 */
[----:B------:R-:W-:-:S05]  /*10d0*/  IMAD.HI.U32 R6, R5, R2, RZ ;  /* 0x0000000205067227 */ /* 0x000fca00078e00ff */
[----:B------:R-:W-:-:S04]  /*10e0*/  SHF.R.U32.HI R6, RZ, R3, R6 ;  /* 0x00000003ff067219 */ /* 0x000fc80000011606 */
[----:B------:R-:W-:-:S03]  /*10f0*/  SEL R6, R5, R6, !P0 ;  /* 0x0000000605067207 */ /* 0x000fc60004000000 */
[----:B------:R-:W-:Y:S01]  /*1100*/  @!P1 IMAD.HI.U32 R8, R7, R2, RZ ;  /* 0x0000000207089227 */ /* 0x000fe200078e00ff */
[----:B------:R-:W-:-:S04]  /*1110*/  IADD3 R2, PT, PT, -R6, RZ, RZ ;  /* 0x000000ff06027210 */ /* 0x000fc80007ffe1ff */
[----:B------:R-:W-:Y:S01]  /*1120*/  @!P1 SHF.R.U32.HI R8, RZ, R3, R8 ;  /* 0x00000003ff089219 */ /* 0x000fe20000011608 */
[----:B------:R-:W-:-:S03]  /*1130*/  IMAD R2, R9, R2, R5 ;  /* 0x0000000209027224 */ /* 0x000fc600078e0205 */
[----:B------:R-:W-:-:S05]  /*1140*/  @!P1 SEL R3, R7, R8, !P0 ;  /* 0x0000000807039207 */ /* 0x000fca0004000000 */
[--C-:B------:R-:W-:Y:S02]  /*1150*/  @!P1 IMAD.IADD R6, R6, 0x1, -R3.reuse ;  /* 0x0000000106069824 */ /* 0x100fe400078e0a03 */
[----:B------:R-:W-:Y:S01]  /*1160*/  @!P1 IMAD R3, R2, R11, R3 ;  /* 0x0000000b02039224 */ /* 0x000fe200078e0203 */
[----:B------:R-:W-:Y:S01]  /*1170*/  IADD3 R2, PT, PT, -R7, RZ, RZ ;  /* 0x000000ff07027210 */ /* 0x000fe20007ffe1ff */
[----:B------:R-:W-:Y:S02]  /*1180*/  @!P1 IMAD R5, R6, R9, R7 ;  /* 0x0000000906059224 */ /* 0x000fe400078e0207 */
[----:B------:R-:W-:Y:S02]  /*1190*/  @!P1 IMAD.MOV.U32 R7, RZ, RZ, R3 ;  /* 0x000000ffff079224 */ /* 0x000fe400078e0003 */
[----:B------:R-:W-:Y:S02]  /*11a0*/  IMAD R2, R10, R2, R21 ;  /* 0x000000020a027224 */ /* 0x000fe400078e0215 */
[----:B------:R-:W-:-:S02]  /*11b0*/  IMAD R20, R5, R4, R13 ;  /* 0x0000000405147224 */ /* 0x000fc400078e020d */
[----:B------:R-:W-:Y:S02]  /*11c0*/  IMAD R21, R7, R10, R2 ;  /* 0x0000000a07157224 */ /* 0x000fe400078e0202 */
.L_x_15:
[----:B------:R-:W1:Y:S01]  /*11d0*/  LDCU UR4, c[0x0][0xb30] ;  /* 0x00016600ff0477ac */ /* 0x000e620008000800 */
[----:B------:R-:W2:Y:S08]  /*11e0*/  S2UR UR37, SR_CgaCtaId ;  /* 0x00000000002579c3 */ /* 0x000eb00000008800 */
[----:B------:R-:W3:Y:S01]  /*11f0*/  LDC R40, c[0x0][0xb24] ;  /* 0x0002c900ff287b82 */ /* 0x000ee20000000800 */
[----:B-1----:R-:W-:-:S09]  /*1200*/  UISETP.NE.AND UP1, UPT, UR4, 0x1, UPT ;  /* 0x000000010400788c */ /* 0x002fd2000bf25270 */
[----:B--2---:R-:W-:Y:S05]  /*1210*/  BRA.U UP1, `(.L_x_16) ;  /* 0x0000000101407547 */ /* 0x004fea000b800000 */
[----:B------:R-:W1:Y:S08]  /*1220*/  LDC.64 R4, c[0x0][0xb10] ;  /* 0x0002c400ff047b82 */ /* 0x000e700000000a00 */
[----:B------:R-:W2:Y:S08]  /*1230*/  LDC.64 R2, c[0x0][0xb18] ;  /* 0x0002c600ff027b82 */ /* 0x000eb00000000a00 */
[----:B------:R-:W4:Y:S08]  /*1240*/  LDC R6, c[0x0][0xb20] ;  /* 0x0002c800ff067b82 */ /* 0x000f300000000800 */
[----:B------:R-:W3:Y:S01]  /*1250*/  LDC R8, c[0x0][0xb0c] ;  /* 0x0002c300ff087b82 */ /* 0x000ee20000000800 */
[----:B-1----:R-:W-:-:S05]  /*1260*/  IMAD.HI.U32 R4, R21, R4, RZ ;  /* 0x0000000415047227 */ /* 0x002fca00078e00ff */
[----:B------:R-:W-:Y:S01]  /*1270*/  SHF.R.U32.HI R4, RZ, R5, R4 ;  /* 0x00000005ff047219 */ /* 0x000fe20000011604 */
[----:B--2---:R-:W-:Y:S01]  /*1280*/  IMAD.HI.U32 R3, R20, R3, RZ ;  /* 0x0000000314037227 */ /* 0x004fe200078e00ff */
[----:B------:R-:W-:-:S04]  /*1290*/  ISETP.NE.AND P0, PT, R2, 0x1, PT ;  /* 0x000000010200780c */ /* 0x000fc80003f05270 */
[----:B----4-:R-:W-:-:S04]  /*12a0*/  SHF.R.U32.HI R3, RZ, R6, R3 ;  /* 0x00000006ff037219 */ /* 0x010fc80000011603 */
[----:B------:R-:W-:Y:S02]  /*12b0*/  SEL R3, R20, R3, !P0 ;  /* 0x0000000314037207 */ /* 0x000fe40004000000 */
[----:B---3--:R-:W-:-:S04]  /*12c0*/  ISETP.NE.AND P1, PT, R8, 0x1, PT ;  /* 0x000000010800780c */ /* 0x008fc80003f25270 */
[----:B------:R-:W-:-:S05]  /*12d0*/  SEL R4, R21, R4, !P1 ;  /* 0x0000000415047207 */ /* 0x000fca0004800000 */
[----:B------:R-:W-:Y:S02]  /*12e0*/  IMAD.IADD R5, R3, 0x1, -R4 ;  /* 0x0000000103057824 */ /* 0x000fe400078e0a04 */
[----:B------:R-:W-:Y:S02]  /*12f0*/  IMAD.IADD R3, R4, 0x1, -R3 ;  /* 0x0000000104037824 */ /* 0x000fe400078e0a03 */
[----:B------:R-:W-:Y:S02]  /*1300*/  IMAD R21, R5, R8, R21 ;  /* 0x0000000805157224 */ /* 0x000fe400078e0215 */
[----:B------:R-:W-:-:S07]  /*1310*/  IMAD R20, R3, R2, R20 ;  /* 0x0000000203147224 */ /* 0x000fce00078e0214 */
.L_x_16:
[----:B------:R-:W-:Y:S01]  /*1320*/  BAR.SYNC.DEFER_BLOCKING 0x0 ;  /* 0x0000000000007b1d */ /* 0x000fe20000010000 */
[----:B------:R-:W-:Y:S01]  /*1330*/  UISETP.NE.AND UP1, UPT, UR8, 0x2, UPT ;  /* 0x000000020800788c */ /* 0x000fe2000bf25270 */
[----:B------:R-:W-:Y:S02]  /*1340*/  ISETP.NE.OR P5, PT, R0, 0x2, !P5 ;  /* 0x000000020000780c */ /* 0x000fe40006fa5670 */
[----:B------:R-:W-:-:S06]  /*1350*/  LOP3.LUT R2, R101, 0x1f, RZ, 0xc0, !PT ;  /* 0x0000001f65027812 */ /* 0x000fcc00078ec0ff */
[----:B------:R-:W-:Y:S05]  /*1360*/  BRA.U UP1, `(.L_x_17) ;  /* 0x0000001101907547 */ /* 0x000fea000b800000 */
[----:B------:R-:W1:Y:S01]  /*1370*/  LDCU UR15, c[0x0][0x38c] ;  /* 0x00007180ff0f77ac */ /* 0x000e620008000800 */
[----:B------:R-:W2:Y:S01]  /*1380*/  LDC R9, c[0x0][0x370] ;  /* 0x0000dc00ff097b82 */ /* 0x000ea20000000800 */
[----:B------:R-:W-:Y:S01]  /*1390*/  PLOP3.LUT P1, PT, PT, PT, UP2, 0x80, 0x8 ;  /* 0x000000000008781c */ /* 0x000fe20003f2f028 */
[----:B------:R-:W-:Y:S01]  /*13a0*/  IMAD.MOV.U32 R15, RZ, RZ, 0x1 ;  /* 0x00000001ff0f7424 */ /* 0x000fe200078e00ff */
[----:B------:R-:W-:Y:S01]  /*13b0*/  ISETP.EQ.OR P4, PT, R2, RZ, P5 ;  /* 0x000000ff0200720c */ /* 0x000fe20002f82670 */
[----:B------:R-:W-:Y:S01]  /*13c0*/  IMAD.MOV.U32 R14, RZ, RZ, RZ ;  /* 0x000000ffff0e7224 */ /* 0x000fe200078e00ff */
[----:B------:R-:W-:Y:S02]  /*13d0*/  PLOP3.LUT P1, PT, P1, PT, PT, 0x8, 0x80 ;  /* 0x000000000080781c */ /* 0x000fe40000f2e170 */
[----:B------:R-:W-:Y:S01]  /*13e0*/  CS2R R12, SRZ ;  /* 0x00000000000c7805 */ /* 0x000fe2000001ff00 */
[----:B------:R-:W-:Y:S01]  /*13f0*/  IMAD.MOV.U32 R10, RZ, RZ, 0x1 ;  /* 0x00000001ff0a7424 */ /* 0x000fe200078e00ff */
[----:B------:R-:W4:Y:S01]  /*1400*/  LDC R0, c[0x0][0x374] ;  /* 0x0000dd00ff007b82 */ /* 0x000f220000000800 */
[----:B------:R-:W2:Y:S01]  /*1410*/  LDCU.64 UR30, c[0x0][0x348] ;  /* 0x00006900ff1e77ac */ /* 0x000ea20008000a00 */
[----:B------:R-:W-:Y:S01]  /*1420*/  UMOV UR13, URZ ;  /* 0x000000ff000d7c82 */ /* 0x000fe20008000000 */
[----:B-1----:R-:W-:-:S04]  /*1430*/  UIADD3 UR5, UPT, UPT, UR15, 0xff, URZ ;  /* 0x000000ff0f057890 */ /* 0x002fc8000fffe0ff */
[----:B------:R-:W-:-:S04]  /*1440*/  USHF.R.S32.HI UR4, URZ, 0x1f, UR5 ;  /* 0x0000001fff047899 */ /* 0x000fc80008011405 */
[----:B------:R-:W-:-:S04]  /*1450*/  ULEA.HI UR4, UR4, UR5, URZ, 0x8 ;  /* 0x0000000504047291 */ /* 0x000fc8000f8f40ff */
[----:B------:R-:W-:Y:S02]  /*1460*/  USHF.R.S32.HI UR22, URZ, 0x8, UR4 ;  /* 0x00000008ff167899 */ /* 0x000fe40008011404 */
[----:B------:R-:W-:Y:S02]  /*1470*/  UIADD3 UR4, UPT, UPT, UR15, -0x1, URZ ;  /* 0xffffffff0f047890 */ /* 0x000fe4000fffe0ff */
[----:B------:R-:W-:Y:S02]  /*1480*/  UISETP.LT.U32.AND UP0, UPT, UR22, 0x3, UPT ;  /* 0x000000031600788c */ /* 0x000fe4000bf01070 */
[----:B------:R-:W-:Y:S02]  /*1490*/  UISETP.GE.U32.AND UP1, UPT, UR4, -0x1ff, UPT ;  /* 0xfffffe010400788c */ /* 0x000fe4000bf26070 */
[----:B------:R-:W-:Y:S02]  /*14a0*/  USEL UR21, UR22, 0x3, UP0 ;  /* 0x0000000316157887 */ /* 0x000fe40008000000 */
[----:B------:R-:W-:-:S02]  /*14b0*/  UIADD3 UR15, UPT, UPT, UR15, 0x1fe, URZ ;  /* 0x000001fe0f0f7890 */ /* 0x000fc4000fffe0ff */
[----:B------:R-:W-:Y:S02]  /*14c0*/  UIADD3 UR7, UPT, UPT, UR21, -0x1, URZ ;  /* 0xffffffff15077890 */ /* 0x000fe4000fffe0ff */
[----:B------:R-:W-:-:S03]  /*14d0*/  UIADD3 UR14, UPT, UPT, UR22, -UR21, URZ ;  /* 0x80000015160e7290 */ /* 0x000fc6000fffe0ff */
[----:B------:R-:W-:-:S04]  /*14e0*/  @UP1 UIADD3 UR7, UPT, UPT, UR21, URZ, URZ ;  /* 0x000000ff15071290 */ /* 0x000fc8000fffe0ff */
[----:B--2---:R-:W-:-:S12]  /*14f0*/  UIADD3 UR7, UPT, UPT, UR7, 0x1, URZ ;  /* 0x0000000107077890 */ /* 0x004fd8000fffe0ff */
.L_x_35:
[----:B------:R-:W-:Y:S01]  /*1500*/  UISETP.NE.AND UP0, UPT, UR37, URZ, UPT ;  /* 0x000000ff2500728c */ /* 0x000fe2000bf05270 */
[----:B------:R-:W1:Y:S08]  /*1510*/  S2UR UR37, SR_CgaCtaId ;  /* 0x00000000002579c3 */ /* 0x000e700000008800 */
[----:B------:R-:W-:Y:S05]  /*1520*/  BRA.U UP0, `(.L_x_18) ;  /* 0x0000000100347547 */ /* 0x000fea000b800000 */
[----:B------:R-:W2:Y:S01]  /*1530*/  S2R R2, SR_CgaCtaId ;  /* 0x0000000000027919 */ /* 0x000ea20000008800 */
[----:B------:R-:W-:-:S04]  /*1540*/  MOV R3, 0x400 ;  /* 0x0000040000037802 */ /* 0x000fc80000000f00 */
[----:B--2---:R-:W-:Y:S02]  /*1550*/  LEA R3, R2, R3, 0x18 ;  /* 0x0000000302037211 */ /* 0x004fe400078ec0ff */
[----:B------:R-:W-:-:S03]  /*1560*/  SHF.L.U32 R2, R10, 0x1f, RZ ;  /* 0x0000001f0a027819 */ /* 0x000fc600000006ff */
[----:B------:R-:W-:-:S04]  /*1570*/  IMAD R3, R12, 0x8, R3 ;  /* 0x000000080c037824 */ /* 0x000fc800078e0203 */
[----:B------:R-:W2:Y:S02]  /*1580*/  SYNCS.PHASECHK.TRANS64.TRYWAIT P0, [R3+URZ+0xe0], R2 ;  /* 0x0000e002030075a7 */ /* 0x000ea400080011ff */
[----:B--2---:R-:W-:Y:S05]  /*1590*/  @!P0 BRA `(.L_x_19) ;  /* 0x0000006c00ec8947 */ /* 0x004fea0003800000 */
.L_x_119:
[----:B------:R-:W-:Y:S01]  /*15a0*/  VIADD R12, R12, 0x1 ;  /* 0x000000010c0c7836 */ /* 0x000fe20000000000 */
[----:B------:R2:W-:Y:S04]  /*15b0*/  SYNCS.ARRIVE.TRANS64.A1T0 RZ, [R3+URZ+0xd0], RZ ;  /* 0x0000d0ff03ff79a7 */ /* 0x0005e800081000ff */
[----:B------:R-:W-:-:S04]  /*15c0*/  ISETP.NE.AND P0, PT, R12, 0x2, PT ;  /* 0x000000020c00780c */ /* 0x000fc80003f05270 */
[----:B------:R-:W-:Y:S02]  /*15d0*/  SEL R12, R12, RZ, P0 ;  /* 0x000000ff0c0c7207 */ /* 0x000fe40000000000 */
[----:B--2---:R-:W-:-:S04]  /*15e0*/  SEL R3, RZ, 0x1, P0 ;  /* 0x00000001ff037807 */ /* 0x004fc80000000000 */
[----:B------:R-:W-:-:S07]  /*15f0*/  LOP3.LUT R10, R10, R3, RZ, 0x3c, !PT ;  /* 0x000000030a0a7212 */ /* 0x000fce00078e3cff */
.L_x_18:
[----:B------:R-:W-:Y:S01]  /*1600*/  UMOV UR4, 0x400 ;  /* 0x0000040000047882 */ /* 0x000fe20000000000 */
[----:B------:R-:W-:Y:S01]  /*1610*/  SHF.L.U32 R2, R15, 0x1f, RZ ;  /* 0x0000001f0f027819 */ /* 0x000fe200000006ff */
[----:B-1----:R-:W-:Y:S01]  /*1620*/  ULEA UR4, UR37, UR4, 0x18 ;  /* 0x0000000425047291 */ /* 0x002fe2000f8ec0ff */
[----:B------:R-:W-:Y:S01]  /*1630*/  R2UR UR35, R21 ;  /* 0x00000000152372ca */ /* 0x000fe200000e0000 */
[----:B------:R-:W-:Y:S01]  /*1640*/  UISETP.GE.U32.AND UP0, UPT, UR15, 0x1ff, UPT ;  /* 0x000001ff0f00788c */ /* 0x000fe2000bf06070 */
[----:B------:R-:W-:Y:S01]  /*1650*/  R2UR UR19, R20 ;  /* 0x00000000141372ca */ /* 0x000fe200000e0000 */
[----:B------:R-:W-:Y:S01]  /*1660*/  ULEA UR5, UR13, UR4, 0x3 ;  /* 0x000000040d057291 */ /* 0x000fe2000f8e18ff */
[----:B------:R-:W-:-:S08]  /*1670*/  UMOV UR23, URZ ;  /* 0x000000ff00177c82 */ /* 0x000fd00008000000 */
[----:B------:R1:W2:Y:S01]  /*1680*/  SYNCS.PHASECHK.TRANS64.TRYWAIT P0, [UR5+0x18], R2 ;  /* 0x00001802ff0075a7 */ /* 0x0002a20008001105 */
[----:B------:R-:W-:Y:S02]  /*1690*/  USHF.L.U32 UR35, UR35, 0x6, URZ ;  /* 0x0000000623237899 */ /* 0x000fe400080006ff */
[----:B------:R-:W-:Y:S01]  /*16a0*/  UIMAD UR19, UR19, 0xc0, URZ ;  /* 0x000000c0131378a4 */ /* 0x000fe2000f8e02ff */
[----:B------:R-:W-:Y:S11]  /*16b0*/  BRA.U !UP0, `(.L_x_20) ;  /* 0x0000000108d87547 */ /* 0x000ff6000b800000 */
[----:B------:R-:W-:Y:S01]  /*16c0*/  UMOV UR29, URZ ;  /* 0x000000ff001d7c82 */ /* 0x000fe20008000000 */
[----:B------:R-:W-:-:S05]  /*16d0*/  UMOV UR6, UR13 ;  /* 0x0000000d00067c82 */ /* 0x000fca0008000000 */
.L_x_25:
[----:B--2---:R-:W-:Y:S01]  /*16e0*/  @!P5 MOV R3, 0x10000 ;  /* 0x000100000003d802 */ /* 0x004fe20000000f00 */
[----:B-1----:R-:W-:Y:S01]  /*16f0*/  ULEA UR33, UR6, UR4, 0x3 ;  /* 0x0000000406217291 */ /* 0x002fe2000f8e18ff */
[----:B--2---:R-:W-:Y:S11]  /*1700*/  @P0 BRA `(.L_x_21) ;  /* 0x00000000000c0947 */ /* 0x004ff60003800000 */
[----:B------:R-:W-:Y:S04]  /*1710*/  SHF.L.U32 R5, R15, 0x1f, RZ ;  /* 0x0000001f0f057819 */ /* 0x000fe800000006ff */
[----:B------:R-:W2:Y:S02]  /*1720*/  SYNCS.PHASECHK.TRANS64.TRYWAIT P0, [UR33+0x18], R5 ;  /* 0x00001805ff0075a7 */ /* 0x000ea40008001121 */
[----:B--2---:R-:W-:Y:S05]  /*1730*/  @!P0 BRA `(.L_x_22) ;  /* 0x0000006c00988947 */ /* 0x004fea0003800000 */
.L_x_21:
[----:B------:R2:W-:Y:S01]  /*1740*/  @!P5 SYNCS.ARRIVE.TRANS64 RZ, [UR33], R3 ;  /* 0x00000003ffffd9a7 */ /* 0x0005e20008000021 */
[----:B------:R-:W-:Y:S04]  /*1750*/  BSSY.RECONVERGENT B0, `(.L_x_23) ;  /* 0x0000003000007945 */ /* 0x000fe80003800200 */
[----:B------:R-:W-:Y:S05]  /*1760*/  @P4 BRA `(.L_x_24) ;  /* 0x0000000000044947 */ /* 0x000fea0003800000 */
[----:B------:R-:W-:Y:S05]  /*1770*/  BPT.TRAP 0x1 ;  /* 0x000000040000795c */ /* 0x000fea0000300000 */
.L_x_24:
[----:B------:R-:W-:Y:S05]  /*1780*/  BSYNC.RECONVERGENT B0 ;  /* 0x0000000000007941 */ /* 0x000fea0003800200 */
.L_x_23:
[----:B------:R-:W-:Y:S02]  /*1790*/  UIADD3 UR13, UPT, UPT, UR6, 0x1, URZ ;  /* 0x00000001060d7890 */ /* 0x000fe4000fffe0ff */
[----:B------:R-:W-:Y:S02]  /*17a0*/  UIADD3 UR42, UP1, UPT, UR30, 0x80, URZ ;  /* 0x000000801e2a7890 */ /* 0x000fe4000ff3e0ff */
[----:B------:R-:W-:Y:S02]  /*17b0*/  UISETP.NE.AND UP0, UPT, UR13, 0x3, UPT ;  /* 0x000000030d00788c */ /* 0x000fe4000bf05270 */
[----:B------:R-:W-:Y:S02]  /*17c0*/  ULEA UR24, UR6, UR4, 0xe ;  /* 0x0000000406187291 */ /* 0x000fe4000f8e70ff */
[----:B------:R-:W-:Y:S02]  /*17d0*/  USEL UR9, URZ, 0x1, UP0 ;  /* 0x00000001ff097887 */ /* 0x000fe40008000000 */
[----:B------:R-:W-:Y:S02]  /*17e0*/  USEL UR13, UR13, URZ, UP0 ;  /* 0x000000ff0d0d7287 */ /* 0x000fe40008000000 */
[----:B------:R-:W-:Y:S02]  /*17f0*/  USHF.L.U32 UR34, UR29, 0x8, URZ ;  /* 0x000000081d227899 */ /* 0x000fe400080006ff */
[----:B------:R-:W-:Y:S01]  /*1800*/  ULEA UR8, UR13, UR4, 0x3 ;  /* 0x000000040d087291 */ /* 0x000fe2000f8e18ff */
[----:B------:R-:W-:Y:S01]  /*1810*/  LOP3.LUT R15, R15, UR9, RZ, 0x3c, !PT ;  /* 0x000000090f0f7c12 */ /* 0x000fe2000f8e3cff */
[----:B------:R-:W-:Y:S02]  /*1820*/  UIADD3.X UR43, UPT, UPT, URZ, UR31, URZ, UP1, !UPT ;  /* 0x0000001fff2b7290 */ /* 0x000fe40008ffe4ff */
[----:B------:R-:W-:Y:S01]  /*1830*/  UIADD3 UR32, UPT, UPT, UR24, 0x5400, URZ ;  /* 0x0000540018207890 */ /* 0x000fe2000fffe0ff */
[----:B-1----:R-:W-:Y:S01]  /*1840*/  SHF.L.U32 R2, R15, 0x1f, RZ ;  /* 0x0000001f0f027819 */ /* 0x002fe200000006ff */
[----:B------:R-:W-:Y:S01]  /*1850*/  UIADD3 UR26, UPT, UPT, UR34, 0x80, URZ ;  /* 0x00000080221a7890 */ /* 0x000fe2000fffe0ff */
[----:B------:R-:W-:Y:S02]  /*1860*/  UMOV UR40, 0x0 ;  /* 0x0000000000287882 */ /* 0x000fe40000000000 */
[----:B------:R1:W1:Y:S01]  /*1870*/  SYNCS.PHASECHK.TRANS64.TRYWAIT P0, [UR8+0x18], R2 ;  /* 0x00001802ff0075a7 */ /* 0x0002620008001108 */
[----:B------:R-:W-:Y:S01]  /*1880*/  UMOV UR41, 0x10000000 ;  /* 0x1000000000297882 */ /* 0x000fe20000000000 */
[----:B------:R-:W-:Y:S02]  /*1890*/  UIADD3 UR24, UPT, UPT, UR24, 0x7400, URZ ;  /* 0x0000740018187890 */ /* 0x000fe4000fffe0ff */
[----:B------:R1:W-:Y:S01]  /*18a0*/  UTMALDG.3D [UR32], [UR42], desc[UR40] ;  /* 0x000028202a0075b4 */ /* 0x0003e20008011000 */
[----:B------:R-:W-:Y:S02]  /*18b0*/  UIADD3 UR38, UP0, UPT, UR30, 0x180, URZ ;  /* 0x000001801e267890 */ /* 0x000fe4000ff1e0ff */
[----:B------:R-:W-:Y:S01]  /*18c0*/  UIMAD UR5, UR6, 0xc000, UR4 ;  /* 0x0000c000060578a4 */ /* 0x000fe2000f8e0204 */
[----:B------:R-:W-:Y:S01]  /*18d0*/  UMOV UR25, UR33 ;  /* 0x0000002100197c82 */ /* 0x000fe20008000000 */
[----:B------:R-:W-:Y:S01]  /*18e0*/  UMOV UR27, UR35 ;  /* 0x00000023001b7c82 */ /* 0x000fe20008000000 */
[----:B------:R-:W-:Y:S01]  /*18f0*/  UMOV UR28, UR36 ;  /* 0x00000024001c7c82 */ /* 0x000fe20008000000 */
[----:B------:R-:W-:Y:S01]  /*1900*/  UIADD3.X UR39, UPT, UPT, URZ, UR31, URZ, UP0, !UPT ;  /* 0x0000001fff277290 */ /* 0x000fe200087fe4ff */
[----:B------:R1:W-:Y:S01]  /*1910*/  UTMALDG.3D [UR24], [UR42], desc[UR40] ;  /* 0x000028182a0075b4 */ /* 0x0003e20008011000 */
[----:B------:R-:W-:Y:S01]  /*1920*/  UIADD3 UR16, UPT, UPT, UR5, 0x11400, URZ ;  /* 0x0001140005107890 */ /* 0x000fe2000fffe0ff */
[----:B------:R-:W-:Y:S01]  /*1930*/  UMOV UR17, UR33 ;  /* 0x0000002100117c82 */ /* 0x000fe20008000000 */
[----:B------:R-:W-:Y:S01]  /*1940*/  UMOV UR20, UR36 ;  /* 0x0000002400147c82 */ /* 0x000fe20008000000 */
[----:B------:R-:W-:Y:S01]  /*1950*/  UMOV UR18, UR34 ;  /* 0x0000002200127c82 */ /* 0x000fe20008000000 */
[----:B------:R-:W-:Y:S01]  /*1960*/  UIADD3 UR8, UPT, UPT, UR5, 0x17400, URZ ;  /* 0x0001740005087890 */ /* 0x000fe2000fffe0ff */
[----:B------:R-:W-:Y:S01]  /*1970*/  UMOV UR11, UR19 ;  /* 0x00000013000b7c82 */ /* 0x000fe20008000000 */
[----:B------:R-:W-:Y:S03]  /*1980*/  UMOV UR12, UR36 ;  /* 0x00000024000c7c82 */ /* 0x000fe60008000000 */
[----:B------:R1:W-:Y:S01]  /*1990*/  UTMALDG.3D [UR16], [UR38], desc[UR40] ;  /* 0x00002810260075b4 */ /* 0x0003e20008011000 */
[----:B------:R-:W-:Y:S01]  /*19a0*/  UIADD3 UR29, UPT, UPT, UR29, 0x1, URZ ;  /* 0x000000011d1d7890 */ /* 0x000fe2000fffe0ff */
[----:B------:R-:W-:Y:S01]  /*19b0*/  UMOV UR9, UR33 ;  /* 0x0000002100097c82 */ /* 0x000fe20008000000 */
[----:B------:R-:W-:Y:S02]  /*19c0*/  UMOV UR10, UR26 ;  /* 0x0000001a000a7c82 */ /* 0x000fe40008000000 */
[----:B------:R-:W-:Y:S01]  /*19d0*/  UISETP.NE.AND UP0, UPT, UR29, UR7, UPT ;  /* 0x000000071d00728c */ /* 0x000fe2000bf05270 */
[----:B------:R-:W-:Y:S01]  /*19e0*/  UMOV UR23, UR7 ;  /* 0x0000000700177c82 */ /* 0x000fe20008000000 */
[----:B------:R1:W-:Y:S01]  /*19f0*/  UTMALDG.3D [UR8], [UR38], desc[UR40] ;  /* 0x00002808260075b4 */ /* 0x0003e20008011000 */
[----:B------:R-:W-:Y:S06]  /*1a00*/  UMOV UR6, UR13 ;  /* 0x0000000d00067c82 */ /* 0x000fec0008000000 */
[----:B------:R-:W-:Y:S05]  /*1a10*/  BRA.U UP0, `(.L_x_25) ;  /* 0xfffffffd00307547 */ /* 0x000fea000b83ffff */
.L_x_20:
[----:B------:R-:W-:Y:S01]  /*1a20*/  ULEA UR5, UR13, UR4, 0x3 ;  /* 0x000000040d057291 */ /* 0x000fe2000f8e18ff */
[----:B-1----:R-:W-:Y:S01]  /*1a30*/  SHF.L.U32 R2, R15, 0x1f, RZ ;  /* 0x0000001f0f027819 */ /* 0x002fe200000006ff */
[----:B------:R-:W-:Y:S01]  /*1a40*/  @!P1 SYNCS.ARRIVE.TRANS64.A1T0 RZ, [UR4+0x68], RZ ;  /* 0x000068ffffff99a7 */ /* 0x000fe20008100004 */
[----:B------:R-:W-:-:S06]  /*1a50*/  UISETP.GT.AND UP0, UPT, UR22, UR21, UPT ;  /* 0x000000151600728c */ /* 0x000fcc000bf04270 */
[----:B--2---:R1:W2:Y:S03]  /*1a60*/  SYNCS.PHASECHK.TRANS64.TRYWAIT P0, [UR5+0x18], R2 ;  /* 0x00001802ff0075a7 */ /* 0x0042a60008001105 */
[----:B------:R-:W-:Y:S05]  /*1a70*/  BRA.U !UP0, `(.L_x_26) ;  /* 0x0000000108d47547 */ /* 0x000fea000b800000 */
[----:B------:R-:W-:Y:S01]  /*1a80*/  UIADD3 UR29, UPT, UPT, UR14, UR23, URZ ;  /* 0x000000170e1d7290 */ /* 0x000fe2000fffe0ff */
[----:B------:R-:W-:-:S11]  /*1a90*/  UMOV UR6, UR13 ;  /* 0x0000000d00067c82 */ /* 0x000fd60008000000 */
.L_x_31:
[----:B--2---:R-:W-:Y:S01]  /*1aa0*/  @!P5 MOV R3, 0x10000 ;  /* 0x000100000003d802 */ /* 0x004fe20000000f00 */
[----:B-1----:R-:W-:Y:S01]  /*1ab0*/  ULEA UR33, UR6, UR4, 0x3 ;  /* 0x0000000406217291 */ /* 0x002fe2000f8e18ff */
[----:B--2---:R-:W-:Y:S11]  /*1ac0*/  @P0 BRA `(.L_x_27) ;  /* 0x00000000000c0947 */ /* 0x004ff60003800000 */
[----:B------:R-:W-:Y:S04]  /*1ad0*/  SHF.L.U32 R5, R15, 0x1f, RZ ;  /* 0x0000001f0f057819 */ /* 0x000fe800000006ff */
[----:B------:R-:W2:Y:S02]  /*1ae0*/  SYNCS.PHASECHK.TRANS64.TRYWAIT P0, [UR33+0x18], R5 ;  /* 0x00001805ff0075a7 */ /* 0x000ea40008001121 */
[----:B--2---:R-:W-:Y:S05]  /*1af0*/  @!P0 BRA `(.L_x_28) ;  /* 0x0000006800c08947 */ /* 0x004fea0003800000 */
.L_x_27:
[----:B------:R2:W-:Y:S01]  /*1b00*/  @!P5 SYNCS.ARRIVE.TRANS64 RZ, [UR33], R3 ;  /* 0x00000003ffffd9a7 */ /* 0x0005e20008000021 */
[----:B------:R-:W-:Y:S04]  /*1b10*/  BSSY.RECONVERGENT B0, `(.L_x_29) ;  /* 0x0000003000007945 */ /* 0x000fe80003800200 */
[----:B------:R-:W-:Y:S05]  /*1b20*/  @P4 BRA `(.L_x_30) ;  /* 0x0000000000044947 */ /* 0x000fea0003800000 */
[----:B------:R-:W-:Y:S05]  /*1b30*/  BPT.TRAP 0x1 ;  /* 0x000000040000795c */ /* 0x000fea0000300000 */
.L_x_30:
[----:B------:R-:W-:Y:S05]  /*1b40*/  BSYNC.RECONVERGENT B0 ;  /* 0x0000000000007941 */ /* 0x000fea0003800200 */
.L_x_29:
        /* <DEDUP_REMOVED lines=12> */
[----:B------:R-:W-:Y:S01]  /*1c10*/  UMOV UR40, 0x0 ;  /* 0x0000000000287882 */ /* 0x000fe20000000000 */
[----:B------:R-:W-:Y:S01]  /*1c20*/  UMOV UR41, 0x10000000 ;  /* 0x1000000000297882 */ /* 0x000fe20000000000 */
[----:B------:R-:W-:Y:S01]  /*1c30*/  UIADD3 UR26, UPT, UPT, UR34, 0x80, URZ ;  /* 0x00000080221a7890 */ /* 0x000fe2000fffe0ff */
[----:B------:R1:W1:Y:S01]  /*1c40*/  SYNCS.PHASECHK.TRANS64.TRYWAIT P0, [UR8+0x18], R2 ;  /* 0x00001802ff0075a7 */ /* 0x0002620008001108 */
[----:B------:R-:W-:Y:S02]  /*1c50*/  UIADD3 UR24, UPT, UPT, UR24, 0x7400, URZ ;  /* 0x0000740018187890 */ /* 0x000fe4000fffe0ff */
[----:B------:R-:W-:Y:S01]  /*1c60*/  UIADD3 UR38, UP0, UPT, UR30, 0x180, URZ ;  /* 0x000001801e267890 */ /* 0x000fe2000ff1e0ff */
[----:B------:R1:W-:Y:S01]  /*1c70*/  UTMALDG.3D [UR32], [UR42], desc[UR40] ;  /* 0x000028202a0075b4 */ /* 0x0003e20008011000 */
        /* <DEDUP_REMOVED lines=14> */
[----:B------:R-:W-:Y:S01]  /*1d60*/  UMOV UR9, UR33 ;  /* 0x0000002100097c82 */ /* 0x000fe20008000000 */
[----:B------:R-:W-:Y:S01]  /*1d70*/  UMOV UR10, UR26 ;  /* 0x0000001a000a7c82 */ /* 0x000fe20008000000 */
[----:B------:R-:W-:Y:S01]  /*1d80*/  UIADD3 UR23, UPT, UPT, UR23, 0x1, URZ ;  /* 0x0000000117177890 */ /* 0x000fe2000fffe0ff */
[----:B------:R-:W-:Y:S03]  /*1d90*/  UMOV UR6, UR13 ;  /* 0x0000000d00067c82 */ /* 0x000fe60008000000 */
[----:B------:R-:W-:Y:S01]  /*1da0*/  UISETP.NE.AND UP0, UPT, UR23, UR29, UPT ;  /* 0x0000001d1700728c */ /* 0x000fe2000bf05270 */
[----:B------:R1:W-:Y:S08]  /*1db0*/  UTMALDG.3D [UR8], [UR38], desc[UR40] ;  /* 0x00002808260075b4 */ /* 0x0003f00008011000 */
[----:B------:R-:W-:Y:S05]  /*1dc0*/  BRA.U UP0, `(.L_x_31) ;  /* 0xfffffffd00347547 */ /* 0x000fea000b83ffff */
.L_x_26:
[C---:B-1----:R-:W-:Y:S01]  /*1dd0*/  LEA R2, R14.reuse, UR4, 0x3 ;  /* 0x000000040e027c11 */ /* 0x042fe2000f8e18ff */
[----:B------:R-:W-:Y:S01]  /*1de0*/  NOP ;  /* 0x0000000000007918 */ /* 0x000fe20000000000 */
[----:B--2---:R-:W-:Y:S02]  /*1df0*/  SHF.L.U32 R3, R13, 0x1f, RZ ;  /* 0x0000001f0d037819 */ /* 0x004fe400000006ff */
[----:B------:R-:W-:Y:S02]  /*1e00*/  LEA R4, R14, UR4, 0x4 ;  /* 0x000000040e047c11 */ /* 0x000fe4000f8e20ff */
[----:B------:R-:W1:Y:S02]  /*1e10*/  SYNCS.PHASECHK.TRANS64.TRYWAIT P0, [R2+URZ+0x70], R3 ;  /* 0x00007003020075a7 */ /* 0x000e6400080011ff */
[----:B-1----:R-:W-:Y:S05]  /*1e20*/  @!P0 BRA `(.L_x_32) ;  /* 0x00000068000c8947 */ /* 0x002fea0003800000 */
.L_x_122:
[----:B------:R-:W2:Y:S01]  /*1e30*/  LDS.128 R4, [R4+0x100] ;  /* 0x0001000004047984 */ /* 0x000ea20000000c00 */
[----:B---3--:R-:W-:Y:S01]  /*1e40*/  ISETP.GE.AND P0, PT, R40, 0x1, PT ;  /* 0x000000012800780c */ /* 0x008fe20003f06270 */
[----:B-1----:R-:W-:Y:S01]  /*1e50*/  VIADD R2, R2, 0x80 ;  /* 0x0000008002027836 */ /* 0x002fe20000000000 */
[----:B------:R-:W-:Y:S01]  /*1e60*/  @!PT LDS RZ, [RZ] ;  /* 0x00000000fffff984 */ /* 0x000fe20000000800 */
[----:B------:R-:W-:Y:S01]  /*1e70*/  @!PT LDS RZ, [RZ] ;  /* 0x00000000fffff984 */ /* 0x000fe20000000800 */
[----:B------:R-:W-:Y:S01]  /*1e80*/  @!PT LDS RZ, [RZ] ;  /* 0x00000000fffff984 */ /* 0x000fe20000000800 */
[----:B------:R-:W-:Y:S01]  /*1e90*/  @!PT LDS RZ, [RZ] ;  /* 0x00000000fffff984 */ /* 0x000fe20000000800 */
[----:B------:R1:W-:Y:S06]  /*1ea0*/  MEMBAR.ALL.CTA ;  /* 0x0000000000007992 */ /* 0x0003ec0000008000 */
[----:B-1----:R-:W1:Y:S01]  /*1eb0*/  FENCE.VIEW.ASYNC.S ;  /* 0x00000000000073c6 */ /* 0x002e620000000000 */
[----:B------:R-:W-:-:S04]  /*1ec0*/  PRMT R2, RZ, 0x654, R2 ;  /* 0x00000654ff027816 */ /* 0x000fc80000000002 */
[----:B-1----:R1:W-:Y:S01]  /*1ed0*/  SYNCS.ARRIVE.TRANS64.RED.A1T0 RZ, [R2+URZ], RZ ;  /* 0x000000ff02ff79a7 */ /* 0x0023e200081004ff */
[----:B--2---:R-:W-:-:S13]  /*1ee0*/  LOP3.LUT P2, RZ, R6, 0x1, RZ, 0xc0, !PT ;  /* 0x0000000106ff7812 */ /* 0x004fda000784c0ff */
[----:B------:R-:W-:Y:S01]  /*1ef0*/  @P2 SHF.R.U32.HI R3, RZ, 0x10, R5 ;  /* 0x00000010ff032819 */ /* 0x000fe20000011605 */
[----:B------:R-:W-:Y:S01]  /*1f00*/  VOTEU.ANY UP0, P2 ;  /* 0x0000000000ff7886 */ /* 0x000fe20001000100 */
[----:B------:R-:W-:Y:S02]  /*1f10*/  @P2 MOV R11, R4 ;  /* 0x00000004000b2202 */ /* 0x000fe40000000f00 */
[----:B------:R-:W-:Y:S02]  /*1f20*/  @P2 R2UR.BROADCAST UR5, R3 ;  /* 0x00000000030522ca */ /* 0x000fe400008e0000 */
[----:B------:R-:W-:-:S11]  /*1f30*/  @P2 LOP3.LUT R8, R5, 0xffff, RZ, 0xc0, !PT ;  /* 0x0000ffff05082812 */ /* 0x000fd600078ec0ff */
[----:B------:R-:W-:Y:S01]  /*1f40*/  @UP0 UMOV UR36, UR5 ;  /* 0x0000000500240c82 */ /* 0x000fe20008000000 */
[----:B-1----:R-:W-:Y:S05]  /*1f50*/  @!P0 BRA `(.L_x_33) ;  /* 0x0000000000b88947 */ /* 0x002fea0003800000 */
[----:B------:R-:W4:Y:S01]  /*1f60*/  LDC.64 R4, c[0x0][0xb18] ;  /* 0x0002c600ff047b82 */ /* 0x000f220000000a00 */
[----:B------:R-:W-:-:S07]  /*1f70*/  ISETP.NE.AND P3, PT, R40, 0x1, PT ;  /* 0x000000012800780c */ /* 0x000fce0003f65270 */
[----:B------:R-:W1:Y:S08]  /*1f80*/  LDC.64 R6, c[0x0][0xb10] ;  /* 0x0002c400ff067b82 */ /* 0x000e700000000a00 */
[----:B------:R-:W2:Y:S08]  /*1f90*/  LDC R16, c[0x0][0xb20] ;  /* 0x0002c800ff107b82 */ /* 0x000eb00000000800 */
[----:B------:R-:W3:Y:S01]  /*1fa0*/  LDC R18, c[0x0][0xb0c] ;  /* 0x0002c300ff127b82 */ /* 0x000ee20000000800 */
[----:B----4-:R-:W-:Y:S01]  /*1fb0*/  IMAD.HI.U32 R17, R0, R5, RZ ;  /* 0x0000000500117227 */ /* 0x010fe200078e00ff */
[----:B------:R-:W-:-:S03]  /*1fc0*/  ISETP.NE.AND P0, PT, R4, 0x1, PT ;  /* 0x000000010400780c */ /* 0x000fc60003f05270 */
[----:B------:R-:W-:-:S03]  /*1fd0*/  IMAD.HI.U32 R5, R8, R5, RZ ;  /* 0x0000000508057227 */ /* 0x000fc600078e00ff */
[----:B------:R-:W4:Y:S01]  /*1fe0*/  LDC.64 R2, c[0x0][0xb28] ;  /* 0x0002ca00ff027b82 */ /* 0x000f220000000a00 */
[----:B-1----:R-:W-:-:S04]  /*1ff0*/  IMAD.HI.U32 R20, R9, R6, RZ ;  /* 0x0000000609147227 */ /* 0x002fc800078e00ff */
[----:B------:R-:W-:Y:S01]  /*2000*/  IMAD.HI.U32 R22, R11, R6, RZ ;  /* 0x000000060b167227 */ /* 0x000fe200078e00ff */
[----:B------:R-:W-:Y:S02]  /*2010*/  SHF.R.U32.HI R20, RZ, R7, R20 ;  /* 0x00000007ff147219 */ /* 0x000fe40000011614 */
[-C--:B--2---:R-:W-:Y:S02]  /*2020*/  SHF.R.U32.HI R17, RZ, R16.reuse, R17 ;  /* 0x00000010ff117219 */ /* 0x084fe40000011611 */
[----:B------:R-:W-:Y:S02]  /*2030*/  SHF.R.U32.HI R5, RZ, R16, R5 ;  /* 0x00000010ff057219 */ /* 0x000fe40000011605 */
[----:B------:R-:W-:Y:S02]  /*2040*/  SEL R17, R0, R17, !P0 ;  /* 0x0000001100117207 */ /* 0x000fe40004000000 */
[----:B------:R-:W-:Y:S02]  /*2050*/  SHF.R.U32.HI R22, RZ, R7, R22 ;  /* 0x00000007ff167219 */ /* 0x000fe40000011616 */
[----:B---3--:R-:W-:-:S02]  /*2060*/  ISETP.NE.AND P1, PT, R18, 0x1, PT ;  /* 0x000000011200780c */ /* 0x008fc40003f25270 */
[----:B------:R-:W-:Y:S02]  /*2070*/  SEL R5, R8, R5, !P0 ;  /* 0x0000000508057207 */ /* 0x000fe40004000000 */
[----:B------:R-:W-:Y:S02]  /*2080*/  SEL R19, R9, R20, !P1 ;  /* 0x0000001409137207 */ /* 0x000fe40004800000 */
[----:B------:R-:W-:Y:S01]  /*2090*/  SEL R7, R11, R22, !P1 ;  /* 0x000000160b077207 */ /* 0x000fe20004800000 */
[----:B----4-:R-:W-:-:S04]  /*20a0*/  IMAD.HI.U32 R20, R17, R2, RZ ;  /* 0x0000000211147227 */ /* 0x010fc800078e00ff */
[----:B------:R-:W-:Y:S01]  /*20b0*/  IMAD.HI.U32 R6, R19, R2, RZ ;  /* 0x0000000213067227 */ /* 0x000fe200078e00ff */
[----:B------:R-:W-:-:S04]  /*20c0*/  @P3 SHF.R.U32.HI R17, RZ, R3, R20 ;  /* 0x00000003ff113219 */ /* 0x000fc80000011614 */
[----:B------:R-:W-:Y:S01]  /*20d0*/  @P3 SHF.R.U32.HI R19, RZ, R3, R6 ;  /* 0x00000003ff133219 */ /* 0x000fe20000011606 */
[----:B------:R-:W-:-:S04]  /*20e0*/  IMAD R17, R40, R17, RZ ;  /* 0x0000001128117224 */ /* 0x000fc800078e02ff */
[----:B------:R-:W-:Y:S01]  /*20f0*/  IMAD R6, R40, R19, RZ ;  /* 0x0000001328067224 */ /* 0x000fe200078e02ff */
[C---:B------:R-:W-:Y:S02]  /*2100*/  ISETP.GE.AND P0, PT, R5.reuse, R17, PT ;  /* 0x000000110500720c */ /* 0x040fe40003f06270 */
[----:B------:R-:W-:Y:S02]  /*2110*/  IADD3 R17, PT, PT, -R5, RZ, RZ ;  /* 0x000000ff05117210 */ /* 0x000fe40007ffe1ff */
[----:B------:R-:W-:Y:S01]  /*2120*/  ISETP.GE.OR P0, PT, R7, R6, P0 ;  /* 0x000000060700720c */ /* 0x000fe20000706670 */
[----:B------:R-:W-:-:S04]  /*2130*/  IMAD.HI.U32 R6, R5, R2, RZ ;  /* 0x0000000205067227 */ /* 0x000fc800078e00ff */
[----:B------:R-:W-:Y:S01]  /*2140*/  IMAD R8, R4, R17, R8 ;  /* 0x0000001104087224 */ /* 0x000fe200078e0208 */
[----:B------:R-:W-:-:S04]  /*2150*/  SHF.R.U32.HI R6, RZ, R3, R6 ;  /* 0x00000003ff067219 */ /* 0x000fc80000011606 */
[----:B------:R-:W-:-:S03]  /*2160*/  SEL R6, R5, R6, !P3 ;  /* 0x0000000605067207 */ /* 0x000fc60005800000 */
[----:B------:R-:W-:-:S04]  /*2170*/  @!P0 IMAD.HI.U32 R16, R7, R2, RZ ;  /* 0x0000000207108227 */ /* 0x000fc800078e00ff */
[----:B------:R-:W-:Y:S01]  /*2180*/  IMAD.MOV R2, RZ, RZ, -R6 ;  /* 0x000000ffff027224 */ /* 0x000fe200078e0a06 */
[----:B------:R-:W-:-:S03]  /*2190*/  @!P0 SHF.R.U32.HI R16, RZ, R3, R16 ;  /* 0x00000003ff108219 */ /* 0x000fc60000011610 */
[----:B------:R-:W-:Y:S01]  /*21a0*/  IMAD R2, R40, R2, R5 ;  /* 0x0000000228027224 */ /* 0x000fe200078e0205 */
        /* <DEDUP_REMOVED lines=9> */
.L_x_33:
[----:B------:R-:W1:Y:S02]  /*2240*/  LDCU UR5, c[0x0][0xb30] ;  /* 0x00016600ff0577ac */ /* 0x000e640008000800 */
[----:B-1----:R-:W-:-:S09]  /*2250*/  UISETP.NE.AND UP0, UPT, UR5, 0x1, UPT ;  /* 0x000000010500788c */ /* 0x002fd2000bf05270 */
[----:B------:R-:W-:Y:S05]  /*2260*/  BRA.U UP0, `(.L_x_34) ;  /* 0x0000000100407547 */ /* 0x000fea000b800000 */
[----:B------:R-:W1:Y:S08]  /*2270*/  LDC.64 R4, c[0x0][0xb10] ;  /* 0x0002c400ff047b82 */ /* 0x000e700000000a00 */
[----:B------:R-:W2:Y:S08]  /*2280*/  LDC.64 R2, c[0x0][0xb18] ;  /* 0x0002c600ff027b82 */ /* 0x000eb00000000a00 */
[----:B------:R-:W3:Y:S08]  /*2290*/  LDC R6, c[0x0][0xb20] ;  /* 0x0002c800ff067b82 */ /* 0x000ef00000000800 */
[----:B------:R-:W4:Y:S01]  /*22a0*/  LDC R16, c[0x0][0xb0c] ;  /* 0x0002c300ff107b82 */ /* 0x000f220000000800 */
[----:B-1----:R-:W-:-:S05]  /*22b0*/  IMAD.HI.U32 R4, R11, R4, RZ ;  /* 0x000000040b047227 */ /* 0x002fca00078e00ff */
[----:B------:R-:W-:Y:S01]  /*22c0*/  SHF.R.U32.HI R4, RZ, R5, R4 ;  /* 0x00000005ff047219 */ /* 0x000fe20000011604 */
[----:B--2---:R-:W-:Y:S01]  /*22d0*/  IMAD.HI.U32 R3, R8, R3, RZ ;  /* 0x0000000308037227 */ /* 0x004fe200078e00ff */
[----:B------:R-:W-:-:S04]  /*22e0*/  ISETP.NE.AND P0, PT, R2, 0x1, PT ;  /* 0x000000010200780c */ /* 0x000fc80003f05270 */
[----:B---3--:R-:W-:-:S04]  /*22f0*/  SHF.R.U32.HI R3, RZ, R6, R3 ;  /* 0x00000006ff037219 */ /* 0x008fc80000011603 */
[----:B------:R-:W-:Y:S02]  /*2300*/  SEL R3, R8, R3, !P0 ;  /* 0x0000000308037207 */ /* 0x000fe40004000000 */
[----:B----4-:R-:W-:-:S04]  /*2310*/  ISETP.NE.AND P1, PT, R16, 0x1, PT ;  /* 0x000000011000780c */ /* 0x010fc80003f25270 */
[----:B------:R-:W-:-:S05]  /*2320*/  SEL R4, R11, R4, !P1 ;  /* 0x000000040b047207 */ /* 0x000fca0004800000 */
[----:B------:R-:W-:Y:S02]  /*2330*/  IMAD.IADD R5, R3, 0x1, -R4 ;  /* 0x0000000103057824 */ /* 0x000fe400078e0a04 */
[----:B------:R-:W-:Y:S02]  /*2340*/  IMAD.IADD R3, R4, 0x1, -R3 ;  /* 0x0000000104037824 */ /* 0x000fe400078e0a03 */
[----:B------:R-:W-:Y:S02]  /*2350*/  IMAD R11, R5, R16, R11 ;  /* 0x00000010050b7224 */ /* 0x000fe400078e020b */
[----:B------:R-:W-:-:S07]  /*2360*/  IMAD R8, R3, R2, R8 ;  /* 0x0000000203087224 */ /* 0x000fce00078e0208 */
.L_x_34:
[----:B------:R-:W-:Y:S01]  /*2370*/  VIADD R14, R14, 0x1 ;  /* 0x000000010e0e7836 */ /* 0x000fe20000000000 */
[----:B------:R-:W-:Y:S01]  /*2380*/  PLOP3.LUT P1, PT, PT, PT, PT, 0x80, 0x8 ;  /* 0x000000000008781c */ /* 0x000fe20003f2f070 */
[----:B------:R-:W-:Y:S02]  /*2390*/  IMAD.IADD R21, R11, 0x1, R88 ;  /* 0x000000010b157824 */ /* 0x000fe400078e0258 */
[----:B------:R-:W-:Y:S01]  /*23a0*/  IMAD.IADD R20, R8, 0x1, R81 ;  /* 0x0000000108147824 */ /* 0x000fe200078e0251 */
[----:B------:R-:W-:-:S04]  /*23b0*/  ISETP.NE.AND P0, PT, R14, 0x2, PT ;  /* 0x000000020e00780c */ /* 0x000fc80003f05270 */
[----:B------:R-:W-:Y:S02]  /*23c0*/  SEL R2, RZ, 0x1, P0 ;  /* 0x00000001ff027807 */ /* 0x000fe40000000000 */
[----:B------:R-:W-:Y:S02]  /*23d0*/  SEL R14, R14, RZ, P0 ;  /* 0x000000ff0e0e7207 */ /* 0x000fe40000000000 */
[----:B------:R-:W-:Y:S01]  /*23e0*/  LOP3.LUT R13, R13, R2, RZ, 0x3c, !PT ;  /* 0x000000020d0d7212 */ /* 0x000fe200078e3cff */
[----:B------:R-:W-:Y:S06]  /*23f0*/  @P2 BRA `(.L_x_35) ;  /* 0xfffffff000402947 */ /* 0x000fec000383ffff */
[----:B------:R-:W-:Y:S01]  /*2400*/  UIADD3 UR4, UPT, UPT, UR4, 0x18, URZ ;  /* 0x0000001804047890 */ /* 0x000fe2000fffe0ff */
[----:B------:R-:W-:-:S03]  /*2410*/  SHF.L.U32 R3, R15, 0x1f, RZ ;  /* 0x0000001f0f037819 */ /* 0x000fc600000006ff */
[----:B------:R-:W-:-:S09]  /*2420*/  ULEA UR5, UR13, UR4, 0x3 ;  /* 0x000000040d057291 */ /* 0x000fd2000f8e18ff */
[----:B------:R-:W1:Y:S02]  /*2430*/  SYNCS.PHASECHK.TRANS64.TRYWAIT P0, [UR5], R3 ;  /* 0x00000003ff0075a7 */ /* 0x000e640008001105 */
[----:B-1----:R-:W-:Y:S05]  /*2440*/  @!P0 BRA `(.L_x_36) ;  /* 0x0000006000988947 */ /* 0x002fea0003800000 */
.L_x_124:
[----:B------:R-:W-:-:S04]  /*2450*/  UIADD3 UR6, UPT, UPT, UR13, 0x1, URZ ;  /* 0x000000010d067890 */ /* 0x000fc8000fffe0ff */
[----:B------:R-:W-:-:S04]  /*2460*/  UISETP.NE.AND UP0, UPT, UR6, 0x3, UPT ;  /* 0x000000030600788c */ /* 0x000fc8000bf05270 */
[----:B------:R-:W-:Y:S02]  /*2470*/  USEL UR7, URZ, 0x1, UP0 ;  /* 0x00000001ff077887 */ /* 0x000fe40008000000 */
[----:B------:R-:W-:-:S04]  /*2480*/  USEL UR6, UR6, URZ, UP0 ;  /* 0x000000ff06067287 */ /* 0x000fc80008000000 */
[----:B------:R-:W-:Y:S01]  /*2490*/  ULEA UR5, UR6, UR4, 0x3 ;  /* 0x0000000406057291 */ /* 0x000fe2000f8e18ff */
[----:B------:R-:W-:-:S04]  /*24a0*/  LOP3.LUT R15, R15, UR7, RZ, 0x3c, !PT ;  /* 0x000000070f0f7c12 */ /* 0x000fc8000f8e3cff */
[----:B-1----:R-:W-:-:S04]  /*24b0*/  SHF.L.U32 R3, R15, 0x1f, RZ ;  /* 0x0000001f0f037819 */ /* 0x002fc800000006ff */
[----:B------:R-:W1:Y:S02]  /*24c0*/  SYNCS.PHASECHK.TRANS64.TRYWAIT P0, [UR5], R3 ;  /* 0x00000003ff0075a7 */ /* 0x000e640008001105 */
[----:B-1----:R-:W-:Y:S05]  /*24d0*/  @!P0 BRA `(.L_x_37) ;  /* 0x00000060008c8947 */ /* 0x002fea0003800000 */
.L_x_126:
[----:B------:R-:W-:-:S04]  /*24e0*/  UIADD3 UR6, UPT, UPT, UR6, 0x1, URZ ;  /* 0x0000000106067890 */ /* 0x000fc8000fffe0ff */
[----:B------:R-:W-:-:S04]  /*24f0*/  UISETP.NE.AND UP0, UPT, UR6, 0x3, UPT ;  /* 0x000000030600788c */ /* 0x000fc8000bf05270 */
[----:B------:R-:W-:Y:S02]  /*2500*/  USEL UR5, URZ, 0x1, UP0 ;  /* 0x00000001ff057887 */ /* 0x000fe40008000000 */
[----:B------:R-:W-:-:S04]  /*2510*/  USEL UR6, UR6, URZ, UP0 ;  /* 0x000000ff06067287 */ /* 0x000fc80008000000 */
[----:B------:R-:W-:Y:S01]  /*2520*/  ULEA UR6, UR6, UR4, 0x3 ;  /* 0x0000000406067291 */ /* 0x000fe2000f8e18ff */
[----:B-1----:R-:W-:-:S04]  /*2530*/  LOP3.LUT R3, R15, UR5, RZ, 0x3c, !PT ;  /* 0x000000050f037c12 */ /* 0x002fc8000f8e3cff */
[----:B------:R-:W-:Y:S01]  /*2540*/  SHF.L.U32 R3, R3, 0x1f, RZ ;  /* 0x0000001f03037819 */ /* 0x000fe200000006ff */
[----:B----4-:R-:W-:-:S07]  /*2550*/  IMAD.U32 R0, RZ, RZ, UR6 ;  /* 0x00000006ff007e24 */ /* 0x010fce000f8e00ff */
.L_x_38:
[----:B-1----:R1:W2:Y:S02]  /*2560*/  SYNCS.PHASECHK.TRANS64.TRYWAIT P0, [R0+URZ], R3 ;  /* 0x00000003000075a7 */ /* 0x0022a400080011ff */
[----:B--2---:R-:W-:Y:S05]  /*2570*/  @!P0 NANOSLEEP.SYNCS 0x989680 ;  /* 0x009896800000895d */ /* 0x004fea0003900000 */
[----:B------:R-:W2:Y:S02]  /*2580*/  @!P0 SYNCS.PHASECHK.TRANS64 P0, [R0+URZ], R3 ;  /* 0x00000003000085a7 */ /* 0x000ea400080010ff */
[----:B--2---:R-:W-:Y:S05]  /*2590*/  @P0 EXIT ;  /* 0x000000000000094d */ /* 0x004fea0003800000 */
[----:B------:R-:W-:Y:S05]  /*25a0*/  BRA `(.L_x_38) ;  /* 0xfffffffc00ec7947 */ /* 0x000fea000383ffff */
.L_x_17:
[----:B------:R-:W-:-:S04]  /*25b0*/  UISETP.NE.AND UP1, UPT, UR37, URZ, UPT ;  /* 0x000000ff2500728c */ /* 0x000fc8000bf25270 */
[----:B------:R-:W-:-:S09]  /*25c0*/  UISETP.NE.OR UP1, UPT, UR8, 0x1, UP1 ;  /* 0x000000010800788c */ /* 0x000fd20008f25670 */
[----:B------:R-:W-:Y:S05]  /*25d0*/  BRA.U UP1, `(.L_x_39) ;  /* 0x0000000501487547 */ /* 0x000fea000b800000 */
[----:B------:R-:W-:Y:S01]  /*25e0*/  ISETP.NE.AND P2, PT, R2, RZ, PT ;  /* 0x000000ff0200720c */ /* 0x000fe20003f45270 */
[----:B------:R-:W-:Y:S01]  /*25f0*/  IMAD.MOV.U32 R12, RZ, RZ, 0x1 ;  /* 0x00000001ff0c7424 */ /* 0x000fe200078e00ff */
[----:B------:R-:W-:Y:S02]  /*2600*/  CS2R R10, SRZ ;  /* 0x00000000000a7805 */ /* 0x000fe4000001ff00 */
[----:B------:R-:W-:Y:S01]  /*2610*/  CS2R R8, SRZ ;  /* 0x0000000000087805 */ /* 0x000fe2000001ff00 */
[----:B------:R-:W-:Y:S01]  /*2620*/  UMOV UR4, 0x400 ;  /* 0x0000040000047882 */ /* 0x000fe20000000000 */
[----:B------:R-:W-:Y:S01]  /*2630*/  UMOV UR6, URZ ;  /* 0x000000ff00067c82 */ /* 0x000fe20008000000 */
[----:B------:R-:W-:-:S12]  /*2640*/  ULEA UR37, UR37, UR4, 0x18 ;  /* 0x0000000425257291 */ /* 0x000fd8000f8ec0ff */
.L_x_43:
[----:B------:R-:W-:Y:S02]  /*2650*/  LEA R0, R8, UR37, 0x3 ;  /* 0x0000002508007c11 */ /* 0x000fe4000f8e18ff */
[----:B------:R-:W-:-:S03]  /*2660*/  SHF.L.U32 R5, R9, 0x1f, RZ ;  /* 0x0000001f09057819 */ /* 0x000fc600000006ff */
[----:B------:R-:W-:Y:S01]  /*2670*/  VIADD R4, R0, 0xe0 ;  /* 0x000000e000047836 */ /* 0x000fe20000000000 */
[----:B------:R-:W1:Y:S02]  /*2680*/  SYNCS.PHASECHK.TRANS64.TRYWAIT P0, [R0+URZ+0xd0], R5 ;  /* 0x0000d005000075a7 */ /* 0x000e6400080011ff */
[----:B-1----:R-:W-:Y:S05]  /*2690*/  @!P0 BRA `(.L_x_40) ;  /* 0x0000006000348947 */ /* 0x002fea0003800000 */
.L_x_127:
[----:B------:R-:W-:Y:S01]  /*26a0*/  ULEA UR5, UR6, UR37, 0x3 ;  /* 0x0000002506057291 */ /* 0x000fe2000f8e18ff */
[----:B------:R-:W-:Y:S02]  /*26b0*/  PRMT R4, RZ, 0x654, R4 ;  /* 0x00000654ff047816 */ /* 0x000fe40000000004 */
[----:B-1----:R-:W-:Y:S01]  /*26c0*/  SHF.L.U32 R5, R12, 0x1f, RZ ;  /* 0x0000001f0c057819 */ /* 0x002fe200000006ff */
[----:B------:R-:W-:Y:S01]  /*26d0*/  UIADD3 UR4, UPT, UPT, UR5, 0x70, URZ ;  /* 0x0000007005047890 */ /* 0x000fe2000fffe0ff */
[----:B------:R1:W-:Y:S05]  /*26e0*/  SYNCS.ARRIVE.TRANS64.RED.A1T0 RZ, [R4+URZ], RZ ;  /* 0x000000ff04ff79a7 */ /* 0x0003ea00081004ff */
[----:B------:R-:W-:Y:S01]  /*26f0*/  IMAD.U32 R7, RZ, RZ, UR4 ;  /* 0x00000004ff077e24 */ /* 0x000fe2000f8e00ff */
[----:B------:R-:W2:Y:S04]  /*2700*/  SYNCS.PHASECHK.TRANS64.TRYWAIT P0, [UR5+0x80], R5 ;  /* 0x00008005ff0075a7 */ /* 0x000ea80008001105 */
[----:B------:R-:W-:Y:S01]  /*2710*/  PRMT R6, R2, 0x654, R7 ;  /* 0x0000065402067816 */ /* 0x000fe20000000007 */
[----:B-1----:R-:W-:Y:S01]  /*2720*/  @!P2 IMAD.MOV.U32 R4, RZ, RZ, 0x10 ;  /* 0x00000010ff04a424 */ /* 0x002fe200078e00ff */
[----:B--2---:R-:W-:Y:S06]  /*2730*/  @!P0 BRA `(.L_x_41) ;  /* 0x0000006000208947 */ /* 0x004fec0003800000 */
.L_x_129:
[----:B------:R-:W-:Y:S01]  /*2740*/  ULEA UR4, UR6, UR37, 0x4 ;  /* 0x0000002506047291 */ /* 0x000fe2000f8e20ff */
[----:B------:R-:W-:Y:S01]  /*2750*/  SEL R3, R6, R3, !P2 ;  /* 0x0000000306037207 */ /* 0x000fe20005000000 */
[----:B------:R-:W-:Y:S01]  /*2760*/  UIADD3 UR5, UPT, UPT, UR5, 0x70, URZ ;  /* 0x0000007005057890 */ /* 0x000fe2000fffe0ff */
[----:B-1----:R-:W-:Y:S01]  /*2770*/  LEA R0, R11, UR37, 0x3 ;  /* 0x000000250b007c11 */ /* 0x002fe2000f8e18ff */
[----:B------:R-:W-:Y:S01]  /*2780*/  UIADD3 UR4, UPT, UPT, UR4, 0x100, URZ ;  /* 0x0000010004047890 */ /* 0x000fe2000fffe0ff */
[----:B------:R-:W-:Y:S01]  /*2790*/  SHF.L.U32 R5, R10, 0x1f, RZ ;  /* 0x0000001f0a057819 */ /* 0x000fe200000006ff */
[----:B------:R1:W-:Y:S01]  /*27a0*/  @!P2 SYNCS.ARRIVE.TRANS64.RED RZ, [R3+URZ], R4 ;  /* 0x0000000403ffa9a7 */ /* 0x0003e200080004ff */
[----:B------:R-:W-:Y:S01]  /*27b0*/  UIADD3 UR6, UPT, UPT, UR6, 0x1, URZ ;  /* 0x0000000106067890 */ /* 0x000fe2000fffe0ff */
[----:B------:R-:W-:-:S03]  /*27c0*/  VIADD R8, R8, 0x1 ;  /* 0x0000000108087836 */ /* 0x000fc60000000000 */
[----:B------:R-:W-:Y:S02]  /*27d0*/  UISETP.NE.AND UP0, UPT, UR6, 0x2, UPT ;  /* 0x000000020600788c */ /* 0x000fe4000bf05270 */
[----:B------:R-:W-:Y:S06]  /*27e0*/  UGETNEXTWORKID.BROADCAST [UR4], [UR5] ;  /* 0x00000000040073ca */ /* 0x000fec0008000100 */
[----:B------:R-:W-:Y:S01]  /*27f0*/  USEL UR4, URZ, 0x1, UP0 ;  /* 0x00000001ff047887 */ /* 0x000fe20008000000 */
[----:B------:R-:W-:Y:S01]  /*2800*/  ISETP.NE.AND P0, PT, R8, 0x2, PT ;  /* 0x000000020800780c */ /* 0x000fe20003f05270 */
[----:B------:R-:W-:Y:S01]  /*2810*/  USEL UR6, UR6, URZ, UP0 ;  /* 0x000000ff06067287 */ /* 0x000fe20008000000 */
[----:B------:R-:W2:Y:S03]  /*2820*/  SYNCS.PHASECHK.TRANS64.TRYWAIT P1, [R0+URZ+0x70], R5 ;  /* 0x00007005000075a7 */ /* 0x000ea600080211ff */
[----:B------:R-:W-:Y:S01]  /*2830*/  LOP3.LUT R12, R12, UR4, RZ, 0x3c, !PT ;  /* 0x000000040c0c7c12 */ /* 0x000fe2000f8e3cff */
[----:B-12---:R-:W-:Y:S07]  /*2840*/  @!P1 BRA `(.L_x_42) ;  /* 0x0000005c00f49947 */ /* 0x006fee0003800000 */
.L_x_130:
[C---:B------:R-:W-:Y:S01]  /*2850*/  LEA R4, R11.reuse, UR37, 0x4 ;  /* 0x000000250b047c11 */ /* 0x040fe2000f8e20ff */
[----:B-1----:R-:W-:Y:S01]  /*2860*/  VIADD R0, R0, 0x80 ;  /* 0x0000008000007836 */ /* 0x002fe20000000000 */
[----:B------:R-:W-:Y:S01]  /*2870*/  SEL R8, R8, RZ, P0 ;  /* 0x000000ff08087207 */ /* 0x000fe20000000000 */
[----:B------:R-:W-:-:S03]  /*2880*/  VIADD R11, R11, 0x1 ;  /* 0x000000010b0b7836 */ /* 0x000fc60000000000 */
[----:B------:R-:W1:Y:S01]  /*2890*/  LDS.128 R4, [R4+0x100] ;  /* 0x0001000004047984 */ /* 0x000e620000000c00 */
[----:B------:R-:W-:Y:S02]  /*28a0*/  PRMT R0, RZ, 0x654, R0 ;  /* 0x00000654ff007816 */ /* 0x000fe40000000000 */
[C---:B------:R-:W-:Y:S01]  /*28b0*/  ISETP.NE.AND P1, PT, R11.reuse, 0x2, PT ;  /* 0x000000020b00780c */ /* 0x040fe20003f25270 */
[----:B------:R-:W-:Y:S01]  /*28c0*/  @!PT LDS RZ, [RZ] ;  /* 0x00000000fffff984 */ /* 0x000fe20000000800 */
[----:B------:R-:W-:Y:S01]  /*28d0*/  @!PT LDS RZ, [RZ] ;  /* 0x00000000fffff984 */ /* 0x000fe20000000800 */
[----:B------:R-:W-:Y:S01]  /*28e0*/  @!PT LDS RZ, [RZ] ;  /* 0x00000000fffff984 */ /* 0x000fe20000000800 */
[----:B------:R-:W-:Y:S01]  /*28f0*/  @!PT LDS RZ, [RZ] ;  /* 0x00000000fffff984 */ /* 0x000fe20000000800 */
[----:B------:R2:W-:Y:S06]  /*2900*/  MEMBAR.ALL.CTA ;  /* 0x0000000000007992 */ /* 0x0005ec0000008000 */
[----:B--2---:R-:W2:Y:S01]  /*2910*/  FENCE.VIEW.ASYNC.S ;  /* 0x00000000000073c6 */ /* 0x004ea20000000000 */
[----:B------:R-:W-:Y:S01]  /*2920*/  SEL R11, R11, RZ, P1 ;  /* 0x000000ff0b0b7207 */ /* 0x000fe20000800000 */
[----:B--2---:R2:W-:Y:S01]  /*2930*/  SYNCS.ARRIVE.TRANS64.RED.A1T0 RZ, [R0+URZ], RZ ;  /* 0x000000ff00ff79a7 */ /* 0x0045e200081004ff */
[----:B-1----:R-:W-:-:S02]  /*2940*/  LOP3.LUT P3, RZ, R6, 0x1, RZ, 0xc0, !PT ;  /* 0x0000000106ff7812 */ /* 0x002fc4000786c0ff */
[----:B------:R-:W-:-:S04]  /*2950*/  SEL R5, RZ, 0x1, P1 ;  /* 0x00000001ff057807 */ /* 0x000fc80000800000 */
[----:B------:R-:W-:Y:S02]  /*2960*/  LOP3.LUT R10, R10, R5, RZ, 0x3c, !PT ;  /* 0x000000050a0a7212 */ /* 0x000fe400078e3cff */
[----:B--2---:R-:W-:-:S04]  /*2970*/  SEL R0, RZ, 0x1, P0 ;  /* 0x00000001ff007807 */ /* 0x004fc80000000000 */
[----:B------:R-:W-:Y:S01]  /*2980*/  LOP3.LUT R9, R9, R0, RZ, 0x3c, !PT ;  /* 0x0000000009097212 */ /* 0x000fe200078e3cff */
[----:B------:R-:W-:Y:S06]  /*2990*/  @P3 BRA `(.L_x_43) ;  /* 0xfffffffc002c3947 */ /* 0x000fec000383ffff */
[----:B------:R-:W-:Y:S01]  /*29a0*/  ULEA UR5, UR6, UR37, 0x3 ;  /* 0x0000002506057291 */ /* 0x000fe2000f8e18ff */
[----:B------:R-:W-:-:S08]  /*29b0*/  SHF.L.U32 R3, R12, 0x1f, RZ ;  /* 0x0000001f0c037819 */ /* 0x000fd000000006ff */
[----:B------:R-:W1:Y:S02]  /*29c0*/  SYNCS.PHASECHK.TRANS64 P0, [UR5+0x80], R3 ;  /* 0x00008003ff0075a7 */ /* 0x000e640008001005 */
[----:B-1----:R-:W-:Y:S05]  /*29d0*/  @P0 BRA `(.L_x_44) ;  /* 0x0000000000080947 */ /* 0x002fea0003800000 */
[----:B------:R-:W1:Y:S02]  /*29e0*/  SYNCS.PHASECHK.TRANS64.TRYWAIT P0, [UR5+0x80], R3 ;  /* 0x00008003ff0075a7 */ /* 0x000e640008001105 */
[----:B-1----:R-:W-:Y:S05]  /*29f0*/  @!P0 BRA `(.L_x_45) ;  /* 0x0000005c009c8947 */ /* 0x002fea0003800000 */
.L_x_44:
[----:B------:R-:W-:-:S04]  /*2a00*/  UIADD3 UR4, UPT, UPT, UR6, 0x1, URZ ;  /* 0x0000000106047890 */ /* 0x000fc8000fffe0ff */
[----:B------:R-:W-:-:S04]  /*2a10*/  UISETP.NE.AND UP0, UPT, UR4, 0x2, UPT ;  /* 0x000000020400788c */ /* 0x000fc8000bf05270 */
[----:B------:R-:W-:Y:S02]  /*2a20*/  USEL UR7, URZ, 0x1, UP0 ;  /* 0x00000001ff077887 */ /* 0x000fe40008000000 */
[----:B------:R-:W-:-:S04]  /*2a30*/  USEL UR4, UR4, URZ, UP0 ;  /* 0x000000ff04047287 */ /* 0x000fc80008000000 */
[----:B------:R-:W-:Y:S01]  /*2a40*/  ULEA UR4, UR4, UR37, 0x3 ;  /* 0x0000002504047291 */ /* 0x000fe2000f8e18ff */
[----:B-1----:R-:W-:-:S04]  /*2a50*/  LOP3.LUT R3, R12, UR7, RZ, 0x3c, !PT ;  /* 0x000000070c037c12 */ /* 0x002fc8000f8e3cff */
[----:B------:R-:W-:-:S04]  /*2a60*/  SHF.L.U32 R0, R3, 0x1f, RZ ;  /* 0x0000001f03007819 */ /* 0x000fc800000006ff */
[----:B------:R-:W1:Y:S02]  /*2a70*/  SYNCS.PHASECHK.TRANS64 P0, [UR4+0x80], R0 ;  /* 0x00008000ff0075a7 */ /* 0x000e640008001004 */
[----:B-1----:R-:W-:Y:S05]  /*2a80*/  @P0 EXIT ;  /* 0x000000000000094d */ /* 0x002fea0003800000 */
[----:B------:R-:W-:Y:S02]  /*2a90*/  SHF.L.U32 R3, R3, 0x1f, RZ ;  /* 0x0000001f03037819 */ /* 0x000fe400000006ff */
[----:B------:R-:W-:-:S07]  /*2aa0*/  MOV R0, UR4 ;  /* 0x0000000400007c02 */ /* 0x000fce0008000f00 */
.L_x_46:
[----:B-1----:R1:W2:Y:S02]  /*2ab0*/  SYNCS.PHASECHK.TRANS64.TRYWAIT P0, [R0+URZ+0x80], R3 ;  /* 0x00008003000075a7 */ /* 0x0022a400080011ff */
[----:B--2---:R-:W-:Y:S05]  /*2ac0*/  @!P0 NANOSLEEP.SYNCS 0x989680 ;  /* 0x009896800000895d */ /* 0x004fea0003900000 */
[----:B------:R-:W2:Y:S02]  /*2ad0*/  @!P0 SYNCS.PHASECHK.TRANS64 P0, [R0+URZ+0x80], R3 ;  /* 0x00008003000085a7 */ /* 0x000ea400080010ff */
[----:B--2---:R-:W-:Y:S05]  /*2ae0*/  @P0 EXIT ;  /* 0x000000000000094d */ /* 0x004fea0003800000 */
[----:B------:R-:W-:Y:S05]  /*2af0*/  BRA `(.L_x_46) ;  /* 0xfffffffc00ec7947 */ /* 0x000fea000383ffff */
.L_x_39:
[----:B------:R-:W-:-:S09]  /*2b00*/  UISETP.NE.AND UP1, UPT, UR8, URZ, UPT ;  /* 0x000000ff0800728c */ /* 0x000fd2000bf25270 */
[----:B------:R-:W-:Y:S05]  /*2b10*/  BRA.U UP1, `(.L_x_47) ;  /* 0x0000001101387547 */ /* 0x000fea000b800000 */
[----:B------:R-:W-:Y:S01]  /*2b20*/  UMOV UR4, 0x40 ;  /* 0x0000004000047882 */ /* 0x000fe20000000000 */
[----:B------:R-:W-:Y:S01]  /*2b30*/  NOP ;  /* 0x0000000000007918 */ /* 0x000fe20000000000 */
[----:B------:R-:W-:Y:S01]  /*2b40*/  ULEA UR4, UR37, UR4, 0x18 ;  /* 0x0000000425047291 */ /* 0x000fe2000f8ec0ff */
[----:B------:R-:W-:Y:S02]  /*2b50*/  UMOV UR5, 0x400 ;  /* 0x0000040000057882 */ /* 0x000fe40000000000 */
[----:B------:R-:W-:-:S06]  /*2b60*/  ULEA UR37, UR37, UR5, 0x18 ;  /* 0x0000000525257291 */ /* 0x000fcc000f8ec0ff */
[----:B------:R-:W1:Y:S02]  /*2b70*/  LDS.U8 R0, [UR4+0x1c] ;  /* 0x00001c04ff007984 */ /* 0x000e640008000000 */
[----:B-1----:R-:W-:-:S13]  /*2b80*/  ISETP.NE.AND P0, PT, R0, RZ, PT ;  /* 0x000000ff0000720c */ /* 0x002fda0003f05270 */
[----:B------:R-:W-:Y:S05]  /*2b90*/  @P0 BRA `(.L_x_48) ;  /* 0x0000000000580947 */ /* 0x000fea0003800000 */
[----:B------:R-:W-:-:S13]  /*2ba0*/  ELECT P0, URZ, PT ;  /* 0x0000000000ff782f */ /* 0x000fda0003800000 */
[----:B------:R-:W-:Y:S05]  /*2bb0*/  @!P0 BRA `(.L_x_49) ;  /* 0x0000000000608947 */ /* 0x000fea0003800000 */
[----:B------:R-:W-:Y:S01]  /*2bc0*/  UMOV UR5, 0x10 ;  /* 0x0000001000057882 */ /* 0x000fe20000000000 */
[----:B------:R-:W-:Y:S01]  /*2bd0*/  HFMA2 R0, -RZ, RZ, 0, 5.9604644775390625e-08 ;  /* 0x00000001ff007431 */ /* 0x000fe200000001ff */
[----:B------:R-:W-:-:S03]  /*2be0*/  MOV R2, 0xffff ;  /* 0x0000ffff00027802 */ /* 0x000fc60000000f00 */
[----:B------:R-:W-:Y:S04]  /*2bf0*/  DEPBAR.LE SB1, 0x36 ;  /* 0x00009d800000791a */ /* 0x000fe80000000000 */
[----:B------:R-:W1:Y:S02]  /*2c00*/  UTCATOMSWS.FIND_AND_SET.ALIGN UP0, UR5, UR5 ;  /* 0x00000005000575e3 */ /* 0x000e640008000800 */
[----:B-1----:R-:W-:Y:S01]  /*2c10*/  MOV R3, UR5 ;  /* 0x0000000500037c02 */ /* 0x002fe20008000f00 */
[----:B------:R-:W-:Y:S06]  /*2c20*/  BRA.U UP0, `(.L_x_50) ;  /* 0x0000000100187547 */ /* 0x000fec000b800000 */
.L_x_51:
[----:B------:R-:W-:Y:S05]  /*2c30*/  NANOSLEEP 0x64 ;  /* 0x000000640000795d */ /* 0x000fea0003800000 */
[----:B------:R-:W-:-:S05]  /*2c40*/  UMOV UR5, 0x10 ;  /* 0x0000001000057882 */ /* 0x000fca0000000000 */
[----:B------:R-:W-:Y:S04]  /*2c50*/  DEPBAR.LE SB1, 0x36 ;  /* 0x00009d800000791a */ /* 0x000fe80000000000 */
[----:B------:R-:W1:Y:S02]  /*2c60*/  UTCATOMSWS.FIND_AND_SET.ALIGN UP0, UR5, UR5 ;  /* 0x00000005000575e3 */ /* 0x000e640008000800 */
[----:B-1----:R-:W-:Y:S01]  /*2c70*/  MOV R3, UR5 ;  /* 0x0000000500037c02 */ /* 0x002fe20008000f00 */
[----:B------:R-:W-:Y:S05]  /*2c80*/  BRA.U !UP0, `(.L_x_51) ;  /* 0xfffffffd08e87547 */ /* 0x000fea000b83ffff */
.L_x_50:
[-C--:B------:R-:W-:Y:S02]  /*2c90*/  SHF.L.U32 R2, R2, R3.reuse, RZ ;  /* 0x0000000302027219 */ /* 0x080fe400000006ff */
[----:B------:R-:W-:Y:S01]  /*2ca0*/  SHF.L.U32 R0, R0, R3, RZ ;  /* 0x0000000300007219 */ /* 0x000fe200000006ff */
[----:B------:R-:W-:Y:S02]  /*2cb0*/  IMAD.SHL.U32 R3, R3, 0x20, RZ ;  /* 0x0000002003037824 */ /* 0x000fe400078e00ff */
[----:B------:R1:W-:Y:S04]  /*2cc0*/  ATOMS.OR RZ, [UR4+0x14], R2 ;  /* 0x00001402ffff798c */ /* 0x0003e8000b000004 */
[----:B------:R1:W-:Y:S04]  /*2cd0*/  ATOMS.OR RZ, [UR4+0x18], R0 ;  /* 0x00001800ffff798c */ /* 0x0003e8000b000004 */
[----:B------:R1:W-:Y:S01]  /*2ce0*/  STS [UR37+0x120], R3 ;  /* 0x00012003ff007988 */ /* 0x0003e20008000825 */
[----:B------:R-:W-:Y:S05]  /*2cf0*/  BRA `(.L_x_49) ;  /* 0x0000000000107947 */ /* 0x000fea0003800000 */
.L_x_48:
[----:B------:R-:W-:Y:S02]  /*2d00*/  MOV R0, 0xffffffff ;  /* 0xffffffff00007802 */ /* 0x000fe40000000f00 */
[----:B------:R-:W-:-:S03]  /*2d10*/  MOV R2, 0x2d40 ;  /* 0x00002d4000027802 */ /* 0x000fc60000000f00 */
[----:B------:R1:W-:Y:S04]  /*2d20*/  STS [UR37+0x120], R0 ;  /* 0x00012000ff007988 */ /* 0x0003e80008000825 */
[----:B-1-3-5:R-:W-:Y:S05]  /*2d30*/  CALL.REL.NOINC `($__internal_1_$__cuda_sm10x_tcgen05_guardrail_trap_phase_invalid_during_alloc) ;  /* 0x00000060009c7944 */ /* 0x02afea0003c00000 */
.L_x_49:
[----:B------:R-:W-:Y:S05]  /*2d40*/  WARPSYNC.ALL ;  /* 0x0000000000007948 */ /* 0x000fea0003800000 */
[----:B------:R-:W2:Y:S01]  /*2d50*/  S2UR UR9, SR_CgaCtaId ;  /* 0x00000000000979c3 */ /* 0x000ea20000008800 */
[----:B------:R-:W-:Y:S01]  /*2d60*/  UMOV UR4, 0x400 ;  /* 0x0000040000047882 */ /* 0x000fe20000000000 */
[----:B------:R-:W-:-:S06]  /*2d70*/  NOP ;  /* 0x0000000000007918 */ /* 0x000fcc0000000000 */
[----:B------:R-:W-:Y:S06]  /*2d80*/  BAR.ARV 0x6, 0xa0 ;  /* 0x0182800000007b1d */ /* 0x000fec0000002000 */
[----:B------:R-:W4:Y:S01]  /*2d90*/  LDCU UR5, c[0x0][0x38c] ;  /* 0x00007180ff0577ac */ /* 0x000f220008000800 */
[----:B------:R-:W-:Y:S01]  /*2da0*/  IMAD.MOV.U32 R11, RZ, RZ, 0x1 ;  /* 0x00000001ff0b7424 */ /* 0x000fe200078e00ff */
[----:B------:R-:W-:Y:S01]  /*2db0*/  CS2R R8, SRZ ;  /* 0x0000000000087805 */ /* 0x000fe2000001ff00 */
[----:B------:R-:W-:Y:S01]  /*2dc0*/  IMAD.MOV.U32 R10, RZ, RZ, RZ ;  /* 0x000000ffff0a7224 */ /* 0x000fe200078e00ff */
[----:B------:R-:W-:Y:S01]  /*2dd0*/  UMOV UR12, URZ ;  /* 0x000000ff000c7c82 */ /* 0x000fe20008000000 */
[----:B------:R-:W-:Y:S01]  /*2de0*/  UMOV UR11, URZ ;  /* 0x000000ff000b7c82 */ /* 0x000fe20008000000 */
[----:B------:R-:W-:Y:S01]  /*2df0*/  UMOV UR30, 0x0 ;  /* 0x00000000001e7882 */ /* 0x000fe20000000000 */
[----:B------:R-:W-:Y:S01]  /*2e00*/  UMOV UR31, 0x43004a0 ;  /* 0x043004a0001f7882 */ /* 0x000fe20000000000 */
[----:B------:R-:W-:Y:S01]  /*2e10*/  UMOV UR28, 0x0 ;  /* 0x00000000001c7882 */ /* 0x000fe20000000000 */
[----:B------:R-:W-:Y:S01]  /*2e20*/  UMOV UR29, 0x43004a0 ;  /* 0x043004a0001d7882 */ /* 0x000fe20000000000 */
[----:B--2---:R-:W-:Y:S01]  /*2e30*/  ULEA UR9, UR9, UR4, 0x18 ;  /* 0x0000000409097291 */ /* 0x004fe2000f8ec0ff */
[----:B------:R-:W2:Y:S03]  /*2e40*/  LDCU UR4, c[0x0][0x38c] ;  /* 0x00007180ff0477ac */ /* 0x000ea60008000800 */
[----:B------:R-:W-:Y:S01]  /*2e50*/  UIADD3 UR10, UPT, UPT, UR9, 0x5400, URZ ;  /* 0x00005400090a7890 */ /* 0x000fe2000fffe0ff */
[----:B------:R-:W-:-:S04]  /*2e60*/  UMOV UR26, 0x0 ;  /* 0x00000000001a7882 */ /* 0x000fc80000000000 */
[----:B-1----:R-:W1:Y:S01]  /*2e70*/  LDS R0, [UR9+0x120] ;  /* 0x00012009ff007984 */ /* 0x002e620008000800 */
[----:B------:R-:W-:Y:S01]  /*2e80*/  USHF.R.U32.HI UR10, URZ, 0x4, UR10 ;  /* 0x00000004ff0a7899 */ /* 0x000fe2000801160a */
[----:B------:R-:W-:Y:S01]  /*2e90*/  UMOV UR27, 0x43004a0 ;  /* 0x043004a0001b7882 */ /* 0x000fe20000000000 */
[----:B------:R-:W-:Y:S02]  /*2ea0*/  UMOV UR24, 0x0 ;  /* 0x0000000000187882 */ /* 0x000fe40000000000 */
[----:B------:R-:W-:Y:S01]  /*2eb0*/  ULOP3.LUT UR10, UR10, 0x3fff, URZ, 0xc0, !UPT ;  /* 0x00003fff0a0a7892 */ /* 0x000fe2000f8ec0ff */
[----:B------:R-:W-:Y:S01]  /*2ec0*/  UMOV UR25, 0x43004a0 ;  /* 0x043004a000197882 */ /* 0x000fe20000000000 */
[----:B------:R-:W-:Y:S01]  /*2ed0*/  UMOV UR22, 0x0 ;  /* 0x0000000000167882 */ /* 0x000fe20000000000 */
[----:B------:R-:W-:Y:S01]  /*2ee0*/  UMOV UR23, 0x43004a0 ;  /* 0x043004a000177882 */ /* 0x000fe20000000000 */
[----:B------:R-:W-:Y:S01]  /*2ef0*/  UMOV UR20, 0x0 ;  /* 0x0000000000147882 */ /* 0x000fe20000000000 */
[----:B--2---:R-:W-:Y:S01]  /*2f00*/  UIADD3 UR4, UPT, UPT, UR4, 0xff, URZ ;  /* 0x000000ff04047890 */ /* 0x004fe2000fffe0ff */
[----:B------:R-:W-:Y:S01]  /*2f10*/  UMOV UR21, 0x43004a0 ;  /* 0x043004a000157882 */ /* 0x000fe20000000000 */
[----:B------:R-:W-:-:S02]  /*2f20*/  ULOP3.LUT UR10, UR10, 0x10000, URZ, 0xfc, !UPT ;  /* 0x000100000a0a7892 */ /* 0x000fc4000f8efcff */
[----:B------:R-:W-:Y:S02]  /*2f30*/  USHF.R.S32.HI UR8, URZ, 0x1f, UR4 ;  /* 0x0000001fff087899 */ /* 0x000fe40008011404 */
[----:B----4-:R-:W-:Y:S02]  /*2f40*/  UISETP.GE.AND UP3, UPT, UR5, 0x1, UPT ;  /* 0x000000010500788c */ /* 0x010fe4000bf66270 */
[----:B------:R-:W-:Y:S02]  /*2f50*/  ULEA.HI UR8, UR8, UR4, URZ, 0x8 ;  /* 0x0000000408087291 */ /* 0x000fe4000f8f40ff */
[----:B------:R-:W-:Y:S02]  /*2f60*/  UIADD3 UR4, UPT, UPT, UR9, 0x11400, URZ ;  /* 0x0001140009047890 */ /* 0x000fe4000fffe0ff */
[----:B------:R-:W-:Y:S02]  /*2f70*/  USHF.R.S32.HI UR8, URZ, 0x8, UR8 ;  /* 0x00000008ff087899 */ /* 0x000fe40008011408 */
[----:B------:R-:W-:-:S02]  /*2f80*/  USHF.R.U32.HI UR4, URZ, 0x4, UR4 ;  /* 0x00000004ff047899 */ /* 0x000fc40008011604 */
[----:B------:R-:W-:Y:S02]  /*2f90*/  UISETP.LT.AND UP0, UPT, UR8, 0x1, UPT ;  /* 0x000000010800788c */ /* 0x000fe4000bf01270 */
[----:B------:R-:W-:Y:S02]  /*2fa0*/  ULOP3.LUT UR4, UR4, 0x3fff, URZ, 0xc0, !UPT ;  /* 0x00003fff04047892 */ /* 0x000fe4000f8ec0ff */
[----:B------:R-:W-:Y:S02]  /*2fb0*/  USEL UR16, UR8, 0x1, !UP0 ;  /* 0x0000000108107887 */ /* 0x000fe4000c000000 */
[----:B------:R-:W-:Y:S02]  /*2fc0*/  ULOP3.LUT UR4, UR4, 0x10000, URZ, 0xfc, !UPT ;  /* 0x0001000004047892 */ /* 0x000fe4000f8efcff */
[----:B------:R-:W-:Y:S01]  /*2fd0*/  UIADD3 UR16, UPT, UPT, -UR16, URZ, URZ ;  /* 0x000000ff10107290 */ /* 0x000fe2000fffe1ff */
[----:B------:R-:W-:Y:S01]  /*2fe0*/  UMOV UR34, 0x0 ;  /* 0x0000000000227882 */ /* 0x000fe20000000000 */
[----:B------:R-:W-:Y:S01]  /*2ff0*/  UMOV UR35, 0x43004a0 ;  /* 0x043004a000237882 */ /* 0x000fe20000000000 */
[----:B-1----:R-:W-:Y:S01]  /*3000*/  R2UR UR13, R0 ;  /* 0x00000000000d72ca */ /* 0x002fe200000e0000 */
[----:B------:R-:W-:Y:S01]  /*3010*/  UMOV UR32, 0x0 ;  /* 0x0000000000207882 */ /* 0x000fe20000000000 */
[----:B------:R-:W-:-:S13]  /*3020*/  UMOV UR33, 0x43004a0 ;  /* 0x043004a000217882 */ /* 0x000fda0000000000 */
.L_x_58:
[----:B------:R-:W-:Y:S02]  /*3030*/  LEA R0, R10, UR9, 0x3 ;  /* 0x000000090a007c11 */ /* 0x000fe4000f8e18ff */
[----:B------:R-:W-:Y:S02]  /*3040*/  SHF.L.U32 R5, R9, 0x1f, RZ ;  /* 0x0000001f09057819 */ /* 0x000fe400000006ff */
[----:B------:R-:W-:Y:S01]  /*3050*/  PLOP3.LUT P0, PT, PT, PT, UP3, 0x80, 0x8 ;  /* 0x000000000008781c */ /* 0x000fe20003f0f038 */
[----:B------:R-:W-:Y:S01]  /*3060*/  VIADD R3, R0, 0x80 ;  /* 0x0000008000037836 */ /* 0x000fe20000000000 */
[----:B-1----:R-:W1:Y:S02]  /*3070*/  SYNCS.PHASECHK.TRANS64.TRYWAIT P1, [R0+URZ+0x70], R5 ;  /* 0x00007005000075a7 */ /* 0x002e6400080211ff */
[----:B-1--4-:R-:W-:Y:S09]  /*3080*/  @!P1 BRA `(.L_x_52) ;  /* 0x0000005800109947 */ /* 0x012ff20003800000 */
.L_x_132:
[----:B------:R-:W-:Y:S01]  /*3090*/  LEA R4, R10, UR9, 0x4 ;  /* 0x000000090a047c11 */ /* 0x000fe2000f8e20ff */
[----:B------:R-:W-:Y:S01]  /*30a0*/  @UP3 ULEA UR5, UR11, UR9, 0x3 ;  /* 0x000000090b053291 */ /* 0x000fe2000f8e18ff */
[----:B------:R-:W-:Y:S01]  /*30b0*/  PLOP3.LUT P2, PT, PT, PT, PT, 0x80, 0x8 ;  /* 0x000000000008781c */ /* 0x000fe20003f4f070 */
[----:B------:R-:W-:Y:S01]  /*30c0*/  ULEA UR14, UR12, UR9, 0x3 ;  /* 0x000000090c0e7291 */ /* 0x000fe2000f8e18ff */
[----:B------:R-:W-:Y:S01]  /*30d0*/  PRMT R3, RZ, 0x654, R3 ;  /* 0x00000654ff037816 */ /* 0x000fe20000000003 */
[----:B------:R-:W-:Y:S01]  /*30e0*/  ULEA.HI UR15, UR12, UR12, URZ, 0x1 ;  /* 0x0000000c0c0f7291 */ /* 0x000fe2000f8f08ff */
[----:B-1----:R-:W1:Y:S01]  /*30f0*/  LDS.128 R4, [R4+0x100] ;  /* 0x0001000004047984 */ /* 0x002e620000000c00 */
[----:B------:R-:W-:Y:S02]  /*3100*/  @P0 SHF.L.U32 R2, R8, 0x1f, RZ ;  /* 0x0000001f08020819 */ /* 0x000fe400000006ff */
[----:B------:R-:W-:Y:S01]  /*3110*/  SHF.L.U32 R0, R11, 0x1f, RZ ;  /* 0x0000001f0b007819 */ /* 0x000fe200000006ff */
[----:B------:R-:W-:Y:S01]  /*3120*/  @!PT LDS RZ, [RZ] ;  /* 0x00000000fffff984 */ /* 0x000fe20000000800 */
[----:B------:R-:W-:Y:S01]  /*3130*/  @!PT LDS RZ, [RZ] ;  /* 0x00000000fffff984 */ /* 0x000fe20000000800 */
[----:B------:R-:W-:Y:S01]  /*3140*/  @!PT LDS RZ, [RZ] ;  /* 0x00000000fffff984 */ /* 0x000fe20000000800 */
[----:B------:R-:W-:Y:S01]  /*3150*/  @!PT LDS RZ, [RZ] ;  /* 0x00000000fffff984 */ /* 0x000fe20000000800 */
[----:B------:R2:W-:Y:S06]  /*3160*/  MEMBAR.ALL.CTA ;  /* 0x0000000000007992 */ /* 0x0005ec0000008000 */
[----:B--2---:R-:W2:Y:S02]  /*3170*/  FENCE.VIEW.ASYNC.S ;  /* 0x00000000000073c6 */ /* 0x004ea40000000000 */
[----:B--2---:R2:W-:Y:S01]  /*3180*/  SYNCS.ARRIVE.TRANS64.RED.A1T0 RZ, [R3+URZ], RZ ;  /* 0x000000ff03ff79a7 */ /* 0x0045e200081004ff */
[----:B------:R2:W4:Y:S01]  /*3190*/  @P0 SYNCS.PHASECHK.TRANS64.TRYWAIT P2, [UR5], R2 ;  /* 0x00000002ff0005a7 */ /* 0x0005220008041105 */
[----:B------:R-:W-:-:S02]  /*31a0*/  ULOP3.LUT UR5, UR15, 0xffe, URZ, 0xc0, !UPT ;  /* 0x00000ffe0f057892 */ /* 0x000fc4000f8ec0ff */
[----:B------:R-:W-:Y:S01]  /*31b0*/  USHF.R.U32.HI UR15, URZ, 0x1, UR15 ;  /* 0x00000001ff0f7899 */ /* 0x000fe2000801160f */
[----:B-1----:R-:W-:Y:S01]  /*31c0*/  LOP3.LUT P1, RZ, R6, 0x1, RZ, 0xc0, !PT ;  /* 0x0000000106ff7812 */ /* 0x002fe2000782c0ff */
[----:B------:R-:W-:Y:S02]  /*31d0*/  UIADD3 UR5, UPT, UPT, -UR5, UR12, URZ ;  /* 0x0000000c05057290 */ /* 0x000fe4000fffe1ff */
[----:B------:R-:W-:-:S04]  /*31e0*/  UIMAD UR15, UR15, 0xc0, UR13 ;  /* 0x000000c00f0f78a4 */ /* 0x000fc8000f8e020d */
[----:B------:R-:W-:Y:S01]  /*31f0*/  ULEA UR15, UR5, UR15, 0x14 ;  /* 0x0000000f050f7291 */ /* 0x000fe2000f8ea0ff */
[----:B------:R-:W1:Y:S02]  /*3200*/  SYNCS.PHASECHK.TRANS64.TRYWAIT P0, [UR14+0xb0], R0 ;  /* 0x0000b000ff0075a7 */ /* 0x000e64000800110e */
[----:B-12-4-:R-:W-:Y:S09]  /*3210*/  @!P0 BRA `(.L_x_53) ;  /* 0x0000005400c08947 */ /* 0x016ff20003800000 */
.L_x_134:
[----:B------:R-:W-:Y:S01]  /*3220*/  IADD3 R10, PT, PT, R10, 0x1, RZ ;  /* 0x000000010a0a7810 */ /* 0x000fe20007ffe0ff */
[----:B------:R-:W-:Y:S06]  /*3230*/  BRA.U !UP3, `(.L_x_54) ;  /* 0x000000050b107547 */ /* 0x000fec000b800000 */
[----:B------:R-:W-:Y:S01]  /*3240*/  UPLOP3.LUT UP4, UPT, UPT, UPT, UPT, 0x40, 0x4 ;  /* 0x000000000004789c */ /* 0x000fe20003f8e870 */
[----:B------:R-:W-:Y:S01]  /*3250*/  UMOV UR18, UR16 ;  /* 0x0000001000127c82 */ /* 0x000fe20008000000 */
[----:B------:R-:W-:Y:S01]  /*3260*/  UMOV UR17, UR8 ;  /* 0x0000000800117c82 */ /* 0x000fe20008000000 */
[----:B------:R-:W-:-:S08]  /*3270*/  UMOV UR5, UR11 ;  /* 0x0000000b00057c82 */ /* 0x000fd00008000000 */
.L_x_57:
[----:B------:R-:W-:Y:S02]  /*3280*/  UIADD3 UR18, UPT, UPT, UR18, 0x1, URZ ;  /* 0x0000000112127890 */ /* 0x000fe4000fffe0ff */
[----:B--2---:R-:W-:Y:S02]  /*3290*/  ULEA UR19, UR5, UR9, 0x3 ;  /* 0x0000000905137291 */ /* 0x004fe4000f8e18ff */
[----:B------:R-:W-:Y:S01]  /*32a0*/  UISETP.NE.AND UP0, UPT, UR18, URZ, UPT ;  /* 0x000000ff1200728c */ /* 0x000fe2000bf05270 */
[----:B----4-:R-:W-:Y:S10]  /*32b0*/  @P2 BRA `(.L_x_55) ;  /* 0x00000000000c2947 */ /* 0x010ff40003800000 */
[----:B-1----:R-:W-:Y:S04]  /*32c0*/  SHF.L.U32 R3, R8, 0x1f, RZ ;  /* 0x0000001f08037819 */ /* 0x002fe800000006ff */
[----:B------:R-:W1:Y:S02]  /*32d0*/  SYNCS.PHASECHK.TRANS64.TRYWAIT P0, [UR19], R3 ;  /* 0x00000003ff0075a7 */ /* 0x000e640008001113 */
[----:B-1----:R-:W-:Y:S05]  /*32e0*/  @!P0 BRA `(.L_x_56) ;  /* 0x0000005400a48947 */ /* 0x002fea0003800000 */
.L_x_55:
[----:B------:R-:W-:Y:S01]  /*32f0*/  UISETP.NE.AND UP1, UPT, UR17, 0x1, UPT ;  /* 0x000000011100788c */ /* 0x000fe2000bf25270 */
[----:B------:R-:W-:Y:S01]  /*3300*/  PLOP3.LUT P2, PT, PT, PT, PT, 0x80, 0x8 ;  /* 0x000000000008781c */ /* 0x000fe20003f4f070 */
[----:B------:R-:W-:Y:S02]  /*3310*/  UIADD3 UR11, UPT, UPT, UR5, 0x1, URZ ;  /* 0x00000001050b7890 */ /* 0x000fe4000fffe0ff */
[----:B------:R-:W-:Y:S02]  /*3320*/  UIMAD UR6, UR5, 0xc00, UR4 ;  /* 0x00000c00050678a4 */ /* 0x000fe4000f8e0204 */
[----:B------:R-:W-:Y:S01]  /*3330*/  UISETP.NE.AND UP2, UPT, UR11, 0x3, UPT ;  /* 0x000000030b00788c */ /* 0x000fe2000bf45270 */
[----:B------:R-:W-:Y:S01]  /*3340*/  PLOP3.LUT P0, PT, PT, PT, UP1, 0x80, 0x8 ;  /* 0x000000000008781c */ /* 0x000fe20003f0f018 */
[----:B------:R-:W-:Y:S02]  /*3350*/  ULEA UR64, UR5, UR10, 0xa ;  /* 0x0000000a05407291 */ /* 0x000fe4000f8e50ff */
[----:B------:R-:W-:Y:S02]  /*3360*/  USEL UR37, URZ, 0x1, UP2 ;  /* 0x00000001ff257887 */ /* 0x000fe40009000000 */
[----:B------:R-:W-:Y:S02]  /*3370*/  USEL UR11, UR11, URZ, UP2 ;  /* 0x000000ff0b0b7287 */ /* 0x000fe40009000000 */
[----:B------:R-:W-:Y:S02]  /*3380*/  UIADD3 UR62, UPT, UPT, UR6, 0x2, URZ ;  /* 0x00000002063e7890 */ /* 0x000fe4000fffe0ff */
[----:B------:R-:W-:Y:S01]  /*3390*/  @UP1 ULEA UR36, UR11, UR9, 0x3 ;  /* 0x000000090b241291 */ /* 0x000fe2000f8e18ff */
[----:B------:R-:W-:Y:S01]  /*33a0*/  LOP3.LUT R8, R8, UR37, RZ, 0x3c, !PT ;  /* 0x0000002508087c12 */ /* 0x000fe2000f8e3cff */
[----:B------:R-:W-:Y:S02]  /*33b0*/  UIADD3 UR60, UPT, UPT, UR64, 0x2, URZ ;  /* 0x00000002403c7890 */ /* 0x000fe4000fffe0ff */
[----:B------:R-:W-:Y:S01]  /*33c0*/  UIADD3 UR58, UPT, UPT, UR6, 0x4, URZ ;  /* 0x00000004063a7890 */ /* 0x000fe2000fffe0ff */
[----:B-1----:R-:W-:Y:S01]  /*33d0*/  @P0 SHF.L.U32 R0, R8, 0x1f, RZ ;  /* 0x0000001f08000819 */ /* 0x002fe200000006ff */
[----:B------:R-:W-:Y:S02]  /*33e0*/  UIADD3 UR56, UPT, UPT, UR64, 0x4, URZ ;  /* 0x0000000440387890 */ /* 0x000fe4000fffe0ff */
[----:B------:R-:W-:Y:S01]  /*33f0*/  UIADD3 UR54, UPT, UPT, UR6, 0x6, URZ ;  /* 0x0000000606367890 */ /* 0x000fe2000fffe0ff */
[----:B------:R2:W4:Y:S01]  /*3400*/  @P0 SYNCS.PHASECHK.TRANS64.TRYWAIT P2, [UR36], R0 ;  /* 0x00000000ff0005a7 */ /* 0x0005220008041124 */
[----:B------:R-:W-:Y:S02]  /*3410*/  UIADD3 UR52, UPT, UPT, UR64, 0x6, URZ ;  /* 0x0000000640347890 */ /* 0x000fe4000fffe0ff */
        /* <DEDUP_REMOVED lines=9> */
[----:B------:R-:W-:Y:S01]  /*34b0*/  UIADD3 UR17, UPT, UPT, UR17, -0x1, URZ ;  /* 0xffffffff11117890 */ /* 0x000fe2000fffe0ff */
[----:B------:R-:W-:Y:S01]  /*34c0*/  UMOV UR7, 0x40004040 ;  /* 0x4000404000077882 */ /* 0x000fe20000000000 */
[----:B------:R-:W-:Y:S01]  /*34d0*/  UMOV UR65, 0x40004040 ;  /* 0x4000404000417882 */ /* 0x000fe20000000000 */
[----:B------:R-:W-:Y:S01]  /*34e0*/  UMOV UR63, 0x40004040 ;  /* 0x40004040003f7882 */ /* 0x000fe20000000000 */
[----:B------:R2:W-:Y:S01]  /*34f0*/  UTCIMMA gdesc[UR64], gdesc[UR6], tmem[UR15], tmem[UR30], idesc[UR31], UP4 ;  /* 0x00ff1e06400075ea */ /* 0x0005e2000a00010f */
[----:B------:R-:W-:Y:S01]  /*3500*/  UPLOP3.LUT UP4, UPT, UPT, UPT, UPT, 0x80, 0x8 ;  /* 0x000000000008789c */ /* 0x000fe20003f8f070 */
[----:B------:R-:W-:Y:S01]  /*3510*/  UMOV UR61, 0x40004040 ;  /* 0x40004040003d7882 */ /* 0x000fe20000000000 */
[----:B------:R-:W-:Y:S01]  /*3520*/  UMOV UR59, 0x40004040 ;  /* 0x40004040003b7882 */ /* 0x000fe20000000000 */
[----:B------:R2:W-:Y:S01]  /*3530*/  UTCIMMA gdesc[UR60], gdesc[UR62], tmem[UR15], tmem[UR28], idesc[UR29], UPT ;  /* 0x00ff1c3e3c0075ea */ /* 0x0005e2000b80010f */
        /* <DEDUP_REMOVED lines=14> */
[----:B------:R-:W-:Y:S01]  /*3620*/  UMOV UR37, 0x40004040 ;  /* 0x4000404000257882 */ /* 0x000fe20000000000 */
[----:B------:R2:W-:Y:S01]  /*3630*/  UTCIMMA gdesc[UR40], gdesc[UR42], tmem[UR15], tmem[UR34], idesc[UR35], UPT ;  /* 0x00ff222a280075ea */ /* 0x0005e2000b80010f */
[----:B------:R2:W-:Y:S01]  /*3640*/  UTCIMMA gdesc[UR36], gdesc[UR38], tmem[UR15], tmem[UR32], idesc[UR33], UPT ;  /* 0x00ff2026240075ea */ /* 0x0005e2000b80010f */
[----:B------:R2:W-:Y:S01]  /*3650*/  UTCBAR [UR19], URZ ;  /* 0x000000ff130073e9 */ /* 0x0005e200080000ff */
[----:B------:R-:W-:Y:S01]  /*3660*/  UMOV UR5, UR11 ;  /* 0x0000000b00057c82 */ /* 0x000fe20008000000 */
[----:B------:R-:W-:Y:S05]  /*3670*/  BRA.U UP0, `(.L_x_57) ;  /* 0xfffffffd00007547 */ /* 0x000fea000b83ffff */
.L_x_54:
[----:B------:R-:W-:Y:S01]  /*3680*/  UIADD3 UR12, UPT, UPT, UR12, 0x1, URZ ;  /* 0x000000010c0c7890 */ /* 0x000fe2000fffe0ff */
[C---:B------:R-:W-:Y:S01]  /*3690*/  ISETP.NE.AND P0, PT, R10.reuse, 0x2, PT ;  /* 0x000000020a00780c */ /* 0x040fe20003f05270 */
[----:B------:R-:W-:Y:S02]  /*36a0*/  UIADD3 UR14, UPT, UPT, UR14, 0x90, URZ ;  /* 0x000000900e0e7890 */ /* 0x000fe4000fffe0ff */
[----:B------:R-:W-:Y:S01]  /*36b0*/  UISETP.NE.AND UP0, UPT, UR12, 0x4, UPT ;  /* 0x000000040c00788c */ /* 0x000fe2000bf05270 */
[----:B-12---:R-:W-:Y:S02]  /*36c0*/  SEL R0, RZ, 0x1, P0 ;  /* 0x00000001ff007807 */ /* 0x006fe40000000000 */
[----:B------:R-:W-:Y:S01]  /*36d0*/  SEL R10, R10, RZ, P0 ;  /* 0x000000ff0a0a7207 */ /* 0x000fe20000000000 */
[----:B------:R-:W-:Y:S01]  /*36e0*/  USEL UR5, URZ, 0x1, UP0 ;  /* 0x00000001ff057887 */ /* 0x000fe20008000000 */
[----:B------:R-:W-:Y:S01]  /*36f0*/  LOP3.LUT R9, R9, R0, RZ, 0x3c, !PT ;  /* 0x0000000009097212 */ /* 0x000fe200078e3cff */
[----:B------:R-:W-:Y:S01]  /*3700*/  USEL UR12, UR12, URZ, UP0 ;  /* 0x000000ff0c0c7287 */ /* 0x000fe20008000000 */
[----:B------:R1:W-:Y:S03]  /*3710*/  UTCBAR [UR14], URZ ;  /* 0x000000ff0e0073e9 */ /* 0x0003e600080000ff */
[----:B------:R-:W-:Y:S01]  /*3720*/  LOP3.LUT R11, R11, UR5, RZ, 0x3c, !PT ;  /* 0x000000050b0b7c12 */ /* 0x000fe2000f8e3cff */
[----:B------:R-:W-:Y:S07]  /*3730*/  @P1 BRA `(.L_x_58) ;  /* 0xfffffff8003c1947 */ /* 0x000fee000383ffff */
[----:B------:R-:W2:Y:S01]  /*3740*/  S2UR UR4, SR_CgaCtaId ;  /* 0x00000000000479c3 */ /* 0x000ea20000008800 */
[----:B------:R-:W-:Y:S01]  /*3750*/  ELECT P0, URZ, PT ;  /* 0x0000000000ff782f */ /* 0x000fe20003800000 */
[----:B------:R-:W-:Y:S01]  /*3760*/  IMAD.MOV.U32 R0, RZ, RZ, 0x1 ;  /* 0x00000001ff007424 */ /* 0x000fe200078e00ff */
[----:B------:R-:W-:Y:S01]  /*3770*/  UIADD3 UR9, UPT, UPT, UR9, 0xb0, URZ ;  /* 0x000000b009097890 */ /* 0x000fe2000fffe0ff */
[----:B------:R-:W-:Y:S01]  /*3780*/  SHF.L.U32 R3, R11, 0x1f, RZ ;  /* 0x0000001f0b037819 */ /* 0x000fe200000006ff */
[----:B------:R-:W-:-:S03]  /*3790*/  UMOV UR5, 0x40 ;  /* 0x0000004000057882 */ /* 0x000fc60000000000 */
[----:B------:R-:W-:Y:S01]  /*37a0*/  UVIRTCOUNT.DEALLOC.SMPOOL 0x80 ;  /* 0x000000800000784c */ /* 0x000fe20000000000 */
[----:B--2---:R-:W-:Y:S02]  /*37b0*/  ULEA UR4, UR4, UR5, 0x18 ;  /* 0x0000000504047291 */ /* 0x004fe4000f8ec0ff */
[----:B------:R-:W-:-:S07]  /*37c0*/  ULEA UR5, UR12, UR9, 0x3 ;  /* 0x000000090c057291 */ /* 0x000fce000f8e18ff */
[----:B------:R2:W-:Y:S02]  /*37d0*/  @P0 STS.U8 [UR4+0x1c], R0 ;  /* 0x00001c00ff000988 */ /* 0x0005e40008000004 */
[----:B------:R-:W3:Y:S02]  /*37e0*/  SYNCS.PHASECHK.TRANS64.TRYWAIT P0, [UR5], R3 ;  /* 0x00000003ff0075a7 */ /* 0x000ee40008001105 */
[----:B--23--:R-:W-:Y:S05]  /*37f0*/  @!P0 BRA `(.L_x_59) ;  /* 0x0000005000788947 */ /* 0x00cfea0003800000 */
.L_x_137:
[----:B------:R-:W-:-:S04]  /*3800*/  UIADD3 UR6, UPT, UPT, UR12, 0x1, URZ ;  /* 0x000000010c067890 */ /* 0x000fc8000fffe0ff */
[----:B------:R-:W-:-:S04]  /*3810*/  UISETP.NE.AND UP0, UPT, UR6, 0x4, UPT ;  /* 0x000000040600788c */ /* 0x000fc8000bf05270 */
[----:B------:R-:W-:Y:S02]  /*3820*/  USEL UR7, URZ, 0x1, UP0 ;  /* 0x00000001ff077887 */ /* 0x000fe40008000000 */
[----:B------:R-:W-:-:S04]  /*3830*/  USEL UR6, UR6, URZ, UP0 ;  /* 0x000000ff06067287 */ /* 0x000fc80008000000 */
[----:B------:R-:W-:Y:S01]  /*3840*/  ULEA UR5, UR6, UR9, 0x3 ;  /* 0x0000000906057291 */ /* 0x000fe2000f8e18ff */
[----:B------:R-:W-:-:S04]  /*3850*/  LOP3.LUT R2, R11, UR7, RZ, 0x3c, !PT ;  /* 0x000000070b027c12 */ /* 0x000fc8000f8e3cff */
[----:B--2---:R-:W-:-:S04]  /*3860*/  SHF.L.U32 R3, R2, 0x1f, RZ ;  /* 0x0000001f02037819 */ /* 0x004fc800000006ff */
[----:B------:R-:W2:Y:S02]  /*3870*/  SYNCS.PHASECHK.TRANS64.TRYWAIT P0, [UR5], R3 ;  /* 0x00000003ff0075a7 */ /* 0x000ea40008001105 */
[----:B--2---:R-:W-:Y:S05]  /*3880*/  @!P0 BRA `(.L_x_60) ;  /* 0x00000050006c8947 */ /* 0x004fea0003800000 */
.L_x_139:
        /* <DEDUP_REMOVED lines=9> */
.L_x_141:
[----:B------:R-:W-:-:S04]  /*3920*/  UIADD3 UR6, UPT, UPT, UR6, 0x1, URZ ;  /* 0x0000000106067890 */ /* 0x000fc8000fffe0ff */
[----:B------:R-:W-:-:S04]  /*3930*/  UISETP.NE.AND UP0, UPT, UR6, 0x4, UPT ;  /* 0x000000040600788c */ /* 0x000fc8000bf05270 */
[----:B------:R-:W-:Y:S02]  /*3940*/  USEL UR5, URZ, 0x1, UP0 ;  /* 0x00000001ff057887 */ /* 0x000fe40008000000 */
[----:B------:R-:W-:-:S04]  /*3950*/  USEL UR6, UR6, URZ, UP0 ;  /* 0x000000ff06067287 */ /* 0x000fc80008000000 */
[----:B------:R-:W-:Y:S01]  /*3960*/  ULEA UR6, UR6, UR9, 0x3 ;  /* 0x0000000906067291 */ /* 0x000fe2000f8e18ff */
[----:B--2---:R-:W-:-:S04]  /*3970*/  LOP3.LUT R3, R2, UR5, RZ, 0x3c, !PT ;  /* 0x0000000502037c12 */ /* 0x004fc8000f8e3cff */
[----:B------:R-:W-:-:S04]  /*3980*/  SHF.L.U32 R3, R3, 0x1f, RZ ;  /* 0x0000001f03037819 */ /* 0x000fc800000006ff */
[----:B------:R-:W2:Y:S02]  /*3990*/  SYNCS.PHASECHK.TRANS64.TRYWAIT P0, [UR6], R3 ;  /* 0x00000003ff0075a7 */ /* 0x000ea40008001106 */
[----:B--2---:R-:W-:Y:S05]  /*39a0*/  @!P0 BRA `(.L_x_62) ;  /* 0x0000005000548947 */ /* 0x004fea0003800000 */
.L_x_143:
[----:B------:R-:W-:Y:S01]  /*39b0*/  NOP ;  /* 0x0000000000007918 */ /* 0x000fe20000000000 */
[----:B--2---:R-:W2:Y:S01]  /*39c0*/  LDS R0, [UR4+0x14] ;  /* 0x00001404ff007984 */ /* 0x004ea20008000800 */
[----:B------:R-:W-:Y:S01]  /*39d0*/  ULOP3.LUT UR6, UR13, 0xffff, URZ, 0xc0, !UPT ;  /* 0x0000ffff0d067892 */ /* 0x000fe2000f8ec0ff */
[----:B------:R-:W-:Y:S01]  /*39e0*/  UMOV UR8, 0xffff ;  /* 0x0000ffff00087882 */ /* 0x000fe20000000000 */
[----:B------:R-:W-:Y:S02]  /*39f0*/  UMOV UR5, 0x1 ;  /* 0x0000000100057882 */ /* 0x000fe40000000000 */
[----:B------:R-:W-:-:S04]  /*3a00*/  USHF.R.U32.HI UR6, URZ, 0x5, UR6 ;  /* 0x00000005ff067899 */ /* 0x000fc80008011606 */
[----:B------:R-:W-:Y:S02]  /*3a10*/  USHF.L.U32 UR8, UR8, UR6, URZ ;  /* 0x0000000608087299 */ /* 0x000fe400080006ff */
[----:B------:R-:W-:-:S04]  /*3a20*/  USHF.L.U32 UR5, UR5, UR6, URZ ;  /* 0x0000000605057299 */ /* 0x000fc800080006ff */
[----:B--2---:R-:W-:-:S04]  /*3a30*/  LOP3.LUT R0, R0, UR8, RZ, 0xc0, !PT ;  /* 0x0000000800007c12 */ /* 0x004fc8000f8ec0ff */
[----:B------:R-:W-:-:S13]  /*3a40*/  ISETP.NE.AND P0, PT, R0, UR8, PT ;  /* 0x0000000800007c0c */ /* 0x000fda000bf05270 */
[----:B------:R-:W-:Y:S05]  /*3a50*/  @P0 BRA `(.L_x_63) ;  /* 0x0000000000580947 */ /* 0x000fea0003800000 */
[----:B------:R-:W2:Y:S02]  /*3a60*/  LDS R0, [UR4+0x18] ;  /* 0x00001804ff007984 */ /* 0x000ea40008000800 */
[----:B--2---:R-:W-:-:S04]  /*3a70*/  LOP3.LUT R0, R0, UR5, RZ, 0xc0, !PT ;  /* 0x0000000500007c12 */ /* 0x004fc8000f8ec0ff */
[----:B------:R-:W-:-:S13]  /*3a80*/  ISETP.NE.AND P0, PT, R0, UR5, PT ;  /* 0x0000000500007c0c */ /* 0x000fda000bf05270 */
[----:B------:R-:W-:Y:S05]  /*3a90*/  @P0 BRA `(.L_x_64) ;  /* 0x00000000003c0947 */ /* 0x000fea0003800000 */
[----:B------:R-:W2:Y:S01]  /*3aa0*/  S2R R2, SR_LANEID ;  /* 0x0000000000027919 */ /* 0x000ea20000000000 */
[----:B------:R-:W-:Y:S01]  /*3ab0*/  ULOP3.LUT UR8, URZ, UR8, URZ, 0x33, !UPT ;  /* 0x00000008ff087292 */ /* 0x000fe2000f8e33ff */
[----:B------:R-:W-:Y:S01]  /*3ac0*/  LOP3.LUT R4, RZ, UR5, RZ, 0x33, !PT ;  /* 0x00000005ff047c12 */ /* 0x000fe2000f8e33ff */
[----:B------:R-:W-:Y:S02]  /*3ad0*/  VOTEU.ANY UR7, UPT, PT ;  /* 0x0000000000077886 */ /* 0x000fe400038e0100 */
[----:B------:R-:W-:Y:S01]  /*3ae0*/  UFLO.U32 UR7, UR7 ;  /* 0x00000007000772bd */ /* 0x000fe200080e0000 */
[----:B------:R-:W3:Y:S01]  /*3af0*/  REDUX UR5, R4 ;  /* 0x00000000040573c4 */ /* 0x000ee20000000000 */
[----:B------:R-:W-:-:S06]  /*3b00*/  IMAD.U32 R0, RZ, RZ, UR8 ;  /* 0x00000008ff007e24 */ /* 0x000fcc000f8e00ff */
[----:B------:R1:W-:Y:S01]  /*3b10*/  UTCATOMSWS.AND URZ, UR8 ;  /* 0x0000000800ff79e3 */ /* 0x0003e20008000000 */
[----:B------:R-:W4:Y:S01]  /*3b20*/  REDUX UR6, R0 ;  /* 0x00000000000673c4 */ /* 0x000f220000000000 */
[----:B--2---:R-:W-:Y:S01]  /*3b30*/  ISETP.EQ.U32.AND P0, PT, R2, UR7, PT ;  /* 0x0000000702007c0c */ /* 0x004fe2000bf02070 */
[----:B---3--:R-:W-:Y:S01]  /*3b40*/  IMAD.U32 R2, RZ, RZ, UR5 ;  /* 0x00000005ff027e24 */ /* 0x008fe2000f8e00ff */
[----:B----4-:R-:W-:-:S11]  /*3b50*/  MOV R3, UR6 ;  /* 0x0000000600037c02 */ /* 0x010fd60008000f00 */
[----:B------:R1:W-:Y:S04]  /*3b60*/  @P0 ATOMS.AND RZ, [UR4+0x14], R3 ;  /* 0x00001403ffff098c */ /* 0x0003e8000a800004 */
[----:B------:R1:W-:Y:S01]  /*3b70*/  @P0 ATOMS.AND RZ, [UR4+0x18], R2 ;  /* 0x00001802ffff098c */ /* 0x0003e2000a800004 */
[----:B------:R-:W-:Y:S05]  /*3b80*/  BRA `(.L_x_65) ;  /* 0x0000000000147947 */ /* 0x000fea0003800000 */
.L_x_64:
[----:B------:R-:W-:Y:S02]  /*3b90*/  MOV R2, 0x3bb0 ;  /* 0x00003bb000027802 */ /* 0x000fe40000000f00 */
[----:B-1--45:R-:W-:Y:S05]  /*3ba0*/  CALL.REL.NOINC `($__internal_0_$__cuda_sm10x_tcgen05_guardrail_trap_col_being_dealloced_not_returned_by_alloc) ;  /* 0x0000005000f47944 */ /* 0x032fea0003c00000 */
[----:B------:R-:W-:Y:S05]  /*3bb0*/  BRA `(.L_x_65) ;  /* 0x0000000000087947 */ /* 0x000fea0003800000 */
.L_x_63:
[----:B------:R-:W-:Y:S02]  /*3bc0*/  MOV R2, 0x3be0 ;  /* 0x00003be000027802 */ /* 0x000fe40000000f00 */
[----:B-1--45:R-:W-:Y:S05]  /*3bd0*/  CALL.REL.NOINC `($__internal_2_$__cuda_sm10x_tcgen05_guardrail_trap_unallocated_columns_being_dealloced) ;  /* 0x0000005400007944 */ /* 0x032fea0003c00000 */
.L_x_65:
[----:B------:R-:W-:Y:S01]  /*3be0*/  NOP ;  /* 0x0000000000007918 */ /* 0x000fe20000000000 */
[----:B-1----:R-:W-:Y:S05]  /*3bf0*/  EXIT ;  /* 0x000000000000794d */ /* 0x002fea0003800000 */
.L_x_47:
[----:B------:R-:W-:-:S09]  /*3c00*/  UISETP.NE.OR UP2, UPT, UR8, 0x3, !UP2 ;  /* 0x000000030800788c */ /* 0x000fd2000d745670 */
[----:B------:R-:W-:Y:S05]  /*3c10*/  BRA.U UP2, `(.L_x_66) ;  /* 0x0000000d02ac7547 */ /* 0x000fea000b800000 */
[----:B------:R-:W1:Y:S01]  /*3c20*/  LDC R0, c[0x0][0xb30] ;  /* 0x0002cc00ff007b82 */ /* 0x000e620000000800 */
[----:B------:R-:W2:Y:S01]  /*3c30*/  LDCU.64 UR8, c[0x0][0x888] ;  /* 0x00011100ff0877ac */ /* 0x000ea20008000a00 */
[----:B------:R-:W-:Y:S02]  /*3c40*/  HFMA2 R29, -RZ, RZ, 0, 0 ;  /* 0x00000000ff1d7431 */ /* 0x000fe400000001ff */
[----:B------:R-:W-:Y:S01]  /*3c50*/  IMAD.MOV.U32 R31, RZ, RZ, 0x1 ;  /* 0x00000001ff1f7424 */ /* 0x000fe200078e00ff */
[----:B------:R-:W-:Y:S01]  /*3c60*/  MOV R23, 0x1000 ;  /* 0x0000100000177802 */ /* 0x000fe20000000f00 */
[----:B------:R-:W4:Y:S01]  /*3c70*/  LDCU.64 UR4, c[0x0][0x890] ;  /* 0x00011200ff0477ac */ /* 0x000f220008000a00 */
[----:B------:R-:W-:Y:S01]  /*3c80*/  IMAD.MOV.U32 R30, RZ, RZ, RZ ;  /* 0x000000ffff1e7224 */ /* 0x000fe200078e00ff */
[----:B------:R-:W3:Y:S01]  /*3c90*/  LDC R19, c[0x0][0x370] ;  /* 0x0000dc00ff137b82 */ /* 0x000ee20000000800 */
[----:B------:R-:W-:Y:S01]  /*3ca0*/  UMOV UR7, 0x400 ;  /* 0x0000040000077882 */ /* 0x000fe20000000000 */
[----:B------:R-:W-:-:S02]  /*3cb0*/  UPLOP3.LUT UP1, UPT, UPT, UPT, UPT, 0x40, 0x4 ;  /* 0x000000000004789c */ /* 0x000fc40003f2e870 */
[----:B------:R-:W-:-:S04]  /*3cc0*/  ULEA UR7, UR37, UR7, 0x18 ;  /* 0x0000000725077291 */ /* 0x000fc8000f8ec0ff */
[----:B------:R-:W3:Y:S01]  /*3cd0*/  LDC R2, c[0x0][0xb0c] ;  /* 0x0002c300ff027b82 */ /* 0x000ee20000000800 */
[----:B------:R-:W-:Y:S02]  /*3ce0*/  UIADD3 UR13, UPT, UPT, UR7, 0x40, URZ ;  /* 0x00000040070d7890 */ /* 0x000fe4000fffe0ff */
[----:B--2---:R-:W-:Y:S02]  /*3cf0*/  UISETP.NE.U32.AND UP2, UPT, UR8, URZ, UPT ;  /* 0x000000ff0800728c */ /* 0x004fe4000bf45070 */
[----:B------:R-:W-:Y:S02]  /*3d00*/  UIADD3 UR25, UPT, UPT, UR7, 0x30, URZ ;  /* 0x0000003007197890 */ /* 0x000fe4000fffe0ff */
[----:B----4-:R-:W-:Y:S01]  /*3d10*/  UISETP.NE.U32.AND UP3, UPT, UR4, URZ, UPT ;  /* 0x000000ff0400728c */ /* 0x010fe2000bf65070 */
[----:B------:R-:W2:Y:S01]  /*3d20*/  LDC R18, c[0x0][0xb20] ;  /* 0x0002c800ff127b82 */ /* 0x000ea20000000800 */
[----:B-1----:R-:W-:Y:S01]  /*3d30*/  ISETP.NE.AND P1, PT, R0, 0x1, PT ;  /* 0x000000010000780c */ /* 0x002fe20003f25270 */
[----:B------:R-:W-:-:S02]  /*3d40*/  UISETP.NE.AND.EX UP2, UPT, UR9, URZ, UPT, UP2 ;  /* 0x000000ff0900728c */ /* 0x000fc4000bf45320 */
[----:B------:R-:W-:Y:S02]  /*3d50*/  UIADD3 UR17, UPT, UPT, UR7, 0x38, URZ ;  /* 0x0000003807117890 */ /* 0x000fe4000fffe0ff */
[----:B------:R-:W-:Y:S02]  /*3d60*/  UPRMT UR13, UR37, 0x654, UR13 ;  /* 0x00000654250d7896 */ /* 0x000fe4000800000d */
[----:B------:R-:W1:Y:S01]  /*3d70*/  LDC.64 R32, c[0x0][0x348] ;  /* 0x0000d200ff207b82 */ /* 0x000e620000000a00 */
[----:B------:R-:W-:-:S07]  /*3d80*/  UISETP.NE.AND.EX UP3, UPT, UR5, URZ, UPT, UP3 ;  /* 0x000000ff0500728c */ /* 0x000fce000bf65330 */
[----:B------:R-:W4:Y:S08]  /*3d90*/  LDC.64 R16, c[0x0][0xb10] ;  /* 0x0002c400ff107b82 */ /* 0x000f300000000a00 */
[----:B------:R-:W1:Y:S08]  /*3da0*/  LDC.64 R6, c[0x0][0xb18] ;  /* 0x0002c600ff067b82 */ /* 0x000e700000000a00 */
[----:B------:R-:W1:Y:S08]  /*3db0*/  LDC.64 R4, c[0x0][0xb28] ;  /* 0x0002ca00ff047b82 */ /* 0x000e700000000a00 */
[----:B--23--:R-:W1:Y:S02]  /*3dc0*/  LDC R22, c[0x0][0x374] ;  /* 0x0000dd00ff167b82 */ /* 0x00ce640000000800 */
.L_x_76:
[C---:B------:R-:W-:Y:S02]  /*3dd0*/  LEA R0, R30.reuse, UR7, 0x3 ;  /* 0x000000071e007c11 */ /* 0x040fe4000f8e18ff */
[----:B------:R-:W-:Y:S02]  /*3de0*/  SHF.L.U32 R3, R29, 0x1f, RZ ;  /* 0x0000001f1d037819 */ /* 0x000fe400000006ff */
[----:B------:R-:W-:Y:S02]  /*3df0*/  LEA R24, R30, UR7, 0x4 ;  /* 0x000000071e187c11 */ /* 0x000fe4000f8e20ff */
[----:B--2---:R-:W2:Y:S02]  /*3e00*/  SYNCS.PHASECHK.TRANS64.TRYWAIT P0, [R0+URZ+0x70], R3 ;  /* 0x00007003000075a7 */ /* 0x004ea400080011ff */
[----:B--2---:R-:W-:Y:S05]  /*3e10*/  @!P0 BRA `(.L_x_67) ;  /* 0x0000004c00508947 */ /* 0x004fea0003800000 */
.L_x_144:
[----:B------:R-:W-:Y:S01]  /*3e20*/  ISETP.GE.AND P0, PT, R40, 0x1, PT ;  /* 0x000000012800780c */ /* 0x000fe20003f06270 */
[----:B------:R-:W3:Y:S01]  /*3e30*/  LDS.128 R24, [R24+0x100] ;  /* 0x0001000018187984 */ /* 0x000ee20000000c00 */
[----:B--2---:R-:W-:Y:S01]  /*3e40*/  VIADD R0, R0, 0x80 ;  /* 0x0000008000007836 */ /* 0x004fe20000000000 */
[----:B------:R-:W-:Y:S01]  /*3e50*/  @!PT LDS RZ, [RZ] ;  /* 0x00000000fffff984 */ /* 0x000fe20000000800 */
[----:B------:R-:W-:Y:S01]  /*3e60*/  @!PT LDS RZ, [RZ] ;  /* 0x00000000fffff984 */ /* 0x000fe20000000800 */
[----:B------:R-:W-:Y:S01]  /*3e70*/  @!PT LDS RZ, [RZ] ;  /* 0x00000000fffff984 */ /* 0x000fe20000000800 */
[----:B------:R-:W-:Y:S01]  /*3e80*/  @!PT LDS RZ, [RZ] ;  /* 0x00000000fffff984 */ /* 0x000fe20000000800 */
[----:B------:R2:W-:Y:S06]  /*3e90*/  MEMBAR.ALL.CTA ;  /* 0x0000000000007992 */ /* 0x0005ec0000008000 */
[----:B--2---:R-:W2:Y:S01]  /*3ea0*/  FENCE.VIEW.ASYNC.S ;  /* 0x00000000000073c6 */ /* 0x004ea20000000000 */
[----:B------:R-:W-:Y:S04]  /*3eb0*/  PRMT R0, RZ, 0x654, R0 ;  /* 0x00000654ff007816 */ /* 0x000fe80000000000 */
[----:B--2---:R2:W-:Y:S01]  /*3ec0*/  SYNCS.ARRIVE.TRANS64.RED.A1T0 RZ, [R0+URZ], RZ ;  /* 0x000000ff00ff79a7 */ /* 0x0045e200081004ff */
[----:B---3--:R-:W-:Y:S11]  /*3ed0*/  LOP3.LUT P3, RZ, R26, 0x1, RZ, 0xc0, !PT ;  /* 0x000000011aff7812 */ /* 0x008ff6000786c0ff */
[----:B------:R-:W-:Y:S02]  /*3ee0*/  @!UPT UIADD3 URZ, UPT, UPT, URZ, URZ, URZ ;  /* 0x000000fffffff290 */ /* 0x000fe4000fffe0ff */
[----:B------:R-:W-:Y:S02]  /*3ef0*/  @P3 MOV R13, R24 ;  /* 0x00000018000d3202 */ /* 0x000fe40000000f00 */
[----:B------:R-:W-:Y:S01]  /*3f00*/  @P3 LOP3.LUT R8, R25, 0xffff, RZ, 0xc0, !PT ;  /* 0x0000ffff19083812 */ /* 0x000fe200078ec0ff */
[----:B--2---:R-:W-:Y:S06]  /*3f10*/  @!P0 BRA `(.L_x_68) ;  /* 0x0000000000a48947 */ /* 0x004fec0003800000 */
[----:B-1----:R-:W-:Y:S01]  /*3f20*/  IMAD.HI.U32 R35, R22, R7, RZ ;  /* 0x0000000716237227 */ /* 0x002fe200078e00ff */
[----:B------:R-:W-:Y:S02]  /*3f30*/  ISETP.NE.AND P0, PT, R6, 0x1, PT ;  /* 0x000000010600780c */ /* 0x000fe40003f05270 */
[----:B------:R-:W-:Y:S01]  /*3f40*/  ISETP.NE.AND P2, PT, R40, 0x1, PT ;  /* 0x000000012800780c */ /* 0x000fe20003f45270 */
[----:B----4-:R-:W-:Y:S01]  /*3f50*/  IMAD.HI.U32 R34, R19, R16, RZ ;  /* 0x0000001013227227 */ /* 0x010fe200078e00ff */
[----:B------:R-:W-:Y:S02]  /*3f60*/  SHF.R.U32.HI R35, RZ, R18, R35 ;  /* 0x00000012ff237219 */ /* 0x000fe40000011623 */
[----:B------:R-:W-:Y:S01]  /*3f70*/  ISETP.NE.AND P4, PT, R2, 0x1, PT ;  /* 0x000000010200780c */ /* 0x000fe20003f85270 */
[----:B------:R-:W-:Y:S01]  /*3f80*/  IMAD.HI.U32 R36, R13, R16, RZ ;  /* 0x000000100d247227 */ /* 0x000fe200078e00ff */
[----:B------:R-:W-:Y:S02]  /*3f90*/  SHF.R.U32.HI R34, RZ, R17, R34 ;  /* 0x00000011ff227219 */ /* 0x000fe40000011622 */
[----:B------:R-:W-:Y:S01]  /*3fa0*/  SEL R3, R22, R35, !P0 ;  /* 0x0000002316037207 */ /* 0x000fe20004000000 */
[C---:B------:R-:W-:Y:S01]  /*3fb0*/  IMAD.HI.U32 R35, R8.reuse, R7, RZ ;  /* 0x0000000708237227 */ /* 0x040fe200078e00ff */
[----:B------:R-:W-:Y:S02]  /*3fc0*/  SEL R11, R19, R34, !P4 ;  /* 0x00000022130b7207 */ /* 0x000fe40006000000 */
[----:B------:R-:W-:Y:S01]  /*3fd0*/  SHF.R.U32.HI R36, RZ, R17, R36 ;  /* 0x00000011ff247219 */ /* 0x000fe20000011624 */
[----:B------:R-:W-:Y:S01]  /*3fe0*/  IMAD.HI.U32 R38, R3, R4, RZ ;  /* 0x0000000403267227 */ /* 0x000fe200078e00ff */
[----:B------:R-:W-:Y:S03]  /*3ff0*/  SHF.R.U32.HI R35, RZ, R18, R35 ;  /* 0x00000012ff237219 */ /* 0x000fe60000011623 */
[----:B------:R-:W-:Y:S01]  /*4000*/  IMAD.HI.U32 R34, R11, R4, RZ ;  /* 0x000000040b227227 */ /* 0x000fe200078e00ff */
[----:B------:R-:W-:Y:S02]  /*4010*/  @P2 SHF.R.U32.HI R3, RZ, R5, R38 ;  /* 0x00000005ff032219 */ /* 0x000fe40000011626 */
[----:B------:R-:W-:Y:S02]  /*4020*/  SEL R9, R8, R35, !P0 ;  /* 0x0000002308097207 */ /* 0x000fe40004000000 */
[----:B------:R-:W-:Y:S01]  /*4030*/  @P2 SHF.R.U32.HI R11, RZ, R5, R34 ;  /* 0x00000005ff0b2219 */ /* 0x000fe20000011622 */
[C---:B------:R-:W-:Y:S01]  /*4040*/  IMAD R10, R40.reuse, R3, RZ ;  /* 0x00000003280a7224 */ /* 0x040fe200078e02ff */
[----:B------:R-:W-:Y:S01]  /*4050*/  SEL R3, R13, R36, !P4 ;  /* 0x000000240d037207 */ /* 0x000fe20006000000 */
[C---:B------:R-:W-:Y:S03]  /*4060*/  IMAD.HI.U32 R14, R9.reuse, R4, RZ ;  /* 0x00000004090e7227 */ /* 0x040fe600078e00ff */
[----:B------:R-:W-:Y:S01]  /*4070*/  ISETP.GE.AND P0, PT, R9, R10, PT ;  /* 0x0000000a0900720c */ /* 0x000fe20003f06270 */
[C---:B------:R-:W-:Y:S01]  /*4080*/  IMAD R12, R40.reuse, R11, RZ ;  /* 0x0000000b280c7224 */ /* 0x040fe200078e02ff */
[-C--:B------:R-:W-:Y:S04]  /*4090*/  SHF.R.U32.HI R14, RZ, R5.reuse, R14 ;  /* 0x00000005ff0e7219 */ /* 0x080fe8000001160e */
[----:B------:R-:W-:Y:S02]  /*40a0*/  ISETP.GE.OR P0, PT, R3, R12, P0 ;  /* 0x0000000c0300720c */ /* 0x000fe40000706670 */
[----:B------:R-:W-:Y:S05]  /*40b0*/  SEL R15, R9, R14, !P2 ;  /* 0x0000000e090f7207 */ /* 0x000fea0005000000 */
[----:B------:R-:W-:Y:S04]  /*40c0*/  IMAD.MOV R14, RZ, RZ, -R15 ;  /* 0x000000ffff0e7224 */ /* 0x000fe800078e0a0f */
[----:B------:R-:W-:Y:S02]  /*40d0*/  IMAD R14, R40, R14, R9 ;  /* 0x0000000e280e7224 */ /* 0x000fe400078e0209 */
[C---:B------:R-:W-:Y:S05]  /*40e0*/  @!P0 IMAD.HI.U32 R10, R3.reuse, R4, RZ ;  /* 0x00000004030a8227 */ /* 0x040fea00078e00ff */
[----:B------:R-:W-:Y:S04]  /*40f0*/  @!P0 SHF.R.U32.HI R10, RZ, R5, R10 ;  /* 0x00000005ff0a8219 */ /* 0x000fe8000001160a */
[----:B------:R-:W-:Y:S01]  /*4100*/  @!P0 SEL R0, R3, R10, !P2 ;  /* 0x0000000a03008207 */ /* 0x000fe20005000000 */
[----:B------:R-:W-:Y:S03]  /*4110*/  IMAD.MOV R10, RZ, RZ, -R3 ;  /* 0x000000ffff0a7224 */ /* 0x000fe600078e0a03 */
[----:B------:R-:W-:Y:S01]  /*4120*/  @!P0 IADD3 R15, PT, PT, R15, -R0, RZ ;  /* 0x800000000f0f8210 */ /* 0x000fe20007ffe0ff */
[----:B------:R-:W-:Y:S01]  /*4130*/  @!P0 IMAD R0, R11, R14, R0 ;  /* 0x0000000e0b008224 */ /* 0x000fe200078e0200 */
[----:B------:R-:W-:Y:S01]  /*4140*/  IADD3 R11, PT, PT, -R9, RZ, RZ ;  /* 0x000000ff090b7210 */ /* 0x000fe20007ffe1ff */
[----:B------:R-:W-:Y:S02]  /*4150*/  IMAD R13, R2, R10, R13 ;  /* 0x0000000a020d7224 */ /* 0x000fe400078e020d */
[----:B------:R-:W-:Y:S02]  /*4160*/  @!P0 IMAD R9, R15, R40, R3 ;  /* 0x000000280f098224 */ /* 0x000fe400078e0203 */
[----:B------:R-:W-:Y:S02]  /*4170*/  @!P0 IMAD.MOV.U32 R3, RZ, RZ, R0 ;  /* 0x000000ffff038224 */ /* 0x000fe400078e0000 */
[----:B------:R-:W-:Y:S02]  /*4180*/  IMAD R8, R6, R11, R8 ;  /* 0x0000000b06087224 */ /* 0x000fe400078e0208 */
[----:B------:R-:W-:Y:S02]  /*4190*/  IMAD R13, R3, R2, R13 ;  /* 0x00000002030d7224 */ /* 0x000fe400078e020d */
[----:B------:R-:W-:Y:S02]  /*41a0*/  IMAD R8, R9, R6, R8 ;  /* 0x0000000609087224 */ /* 0x000fe400078e0208 */
.L_x_68:
[----:B------:R-:W-:Y:S05]  /*41b0*/  BRA.U UP1, `(.L_x_69) ;  /* 0x0000000101107547 */ /* 0x000fea000b800000 */
[----:B------:R-:W-:Y:S04]  /*41c0*/  MOV R0, UR6 ;  /* 0x0000000600007c02 */ /* 0x000fe80008000f00 */
[----:B------:R-:W-:Y:S04]  /*41d0*/  SHF.L.U32 R3, R0, 0x1f, RZ ;  /* 0x0000001f00037819 */ /* 0x000fe800000006ff */
[----:B------:R-:W2:Y:S02]  /*41e0*/  SYNCS.PHASECHK.TRANS64.TRYWAIT P0, [UR7+0x68], R3 ;  /* 0x00006803ff0075a7 */ /* 0x000ea40008001107 */
[----:B--2---:R-:W-:Y:S05]  /*41f0*/  @!P0 BRA `(.L_x_70) ;  /* 0x00000048006c8947 */ /* 0x004fea0003800000 */
.L_x_69:
[----:B------:R-:W-:Y:S02]  /*4200*/  R2UR UR27, R21 ;  /* 0x00000000151b72ca */ /* 0x000fe400000e0000 */
[----:B------:R-:W-:Y:S02]  /*4210*/  R2UR UR26, R20 ;  /* 0x00000000141a72ca */ /* 0x000fe400000e0000 */
[----:B------:R-:W-:Y:S02]  /*4220*/  ISETP.NE.U32.AND P2, PT, RZ, UR4, PT ;  /* 0x00000004ff007c0c */ /* 0x000fe4000bf45070 */
[----:B------:R-:W-:Y:S02]  /*4230*/  SHF.L.U32 R12, R31, 0x1f, RZ ;  /* 0x0000001f1f0c7819 */ /* 0x000fe400000006ff */
[----:B------:R-:W-:Y:S05]  /*4240*/  ISETP.NE.AND.EX P2, PT, RZ, UR5, PT, P2 ;  /* 0x00000005ff007c0c */ /* 0x000fea000bf45320 */
[----:B------:R-:W-:Y:S02]  /*4250*/  USHF.L.U32 UR27, UR27, 0x6, URZ ;  /* 0x000000061b1b7899 */ /* 0x000fe400080006ff */
[----:B------:R-:W-:Y:S01]  /*4260*/  UIMAD UR26, UR26, 0xc0, URZ ;  /* 0x000000c01a1a78a4 */ /* 0x000fe2000f8e02ff */
[----:B------:R-:W-:Y:S11]  /*4270*/  BRA.U !UP3, `(.L_x_71) ;  /* 0x000000010b347547 */ /* 0x000ff6000b800000 */
[----:B------:R-:W-:Y:S01]  /*4280*/  UPLOP3.LUT UP0, UPT, UPT, UPT, UP2, 0x80, 0x8 ;  /* 0x000000000008789c */ /* 0x000fe20003f0f020 */
[----:B--2---:R-:W-:Y:S02]  /*4290*/  HFMA2 R0, -RZ, RZ, 0, 5.9604644775390625e-08 ;  /* 0x00000001ff007431 */ /* 0x004fe400000001ff */
[----:B------:R-:W-:Y:S03]  /*42a0*/  IMAD.MOV.U32 R89, RZ, RZ, 0x1 ;  /* 0x00000001ff597424 */ /* 0x000fe600078e00ff */
[----:B------:R-:W-:Y:S05]  /*42b0*/  PLOP3.LUT P0, PT, PT, PT, UP0, 0x80, 0x8 ;  /* 0x000000000008781c */ /* 0x000fea0003f0f008 */
[----:B------:R-:W2:Y:S01]  /*42c0*/  @UP0 LDCU.64 UR10, c[0x0][0x888] ;  /* 0x00011100ff0a07ac */ /* 0x000ea20008000a00 */
[----:B------:R-:W-:Y:S07]  /*42d0*/  @UP0 UIMAD UR8, UR36, UR4, URZ ;  /* 0x00000004240802a4 */ /* 0x000fee000f8e02ff */
[----:B------:R-:W-:Y:S01]  /*42e0*/  @!P0 PRMT R89, R0, 0x7610, R89 ;  /* 0x0000761000598816 */ /* 0x000fe20000000059 */
[----:B--2---:R-:W-:Y:S03]  /*42f0*/  @UP0 UIMAD.WIDE UR10, UR8, 0x4, UR10 ;  /* 0x00000004080a08a5 */ /* 0x004fe6000f8e020a */
[----:B------:R-:W2:Y:S03]  /*4300*/  @!UP0 LDCU UR8, c[0x0][0x880] ;  /* 0x00011000ff0887ac */ /* 0x000ea60008000800 */
[----:B------:R-:W-:Y:S01]  /*4310*/  IMAD.U32 R10, RZ, RZ, UR10 ;  /* 0x0000000aff0a7e24 */ /* 0x000fe2000f8e00ff */
[----:B------:R-:W-:Y:S05]  /*4320*/  MOV R11, UR11 ;  /* 0x0000000b000b7c02 */ /* 0x000fea0008000f00 */
[----:B-----5:R3:W5:Y:S02]  /*4330*/  @P0 LDG.E R48, desc[UR46][R10.64] ;  /* 0x0000002e0a300981 */ /* 0x020764000c1e1900 */
[----:B--23--:R-:W-:Y:S07]  /*4340*/  @!P0 IMAD.U32 R48, RZ, RZ, UR8 ;  /* 0x00000008ff308e24 */ /* 0x00cfee000f8e00ff */
.L_x_71:
[----:B-----5:R-:W-:Y:S01]  /*4350*/  @!P2 ISETP.EQ.AND P0, PT, R48, RZ, PT ;  /* 0x000000ff3000a20c */ /* 0x020fe20003f02270 */
[----:B------:R-:W-:Y:S01]  /*4360*/  @!UPT UIADD3 URZ, UPT, UPT, URZ, URZ, URZ ;  /* 0x000000fffffff290 */ /* 0x000fe2000fffe0ff */
[----:B------:R-:W-:Y:S11]  /*4370*/  @!P2 BRA `(.L_x_72) ;  /* 0x000000000014a947 */ /* 0x000ff60003800000 */
[----:B------:R-:W-:Y:S02]  /*4380*/  LOP3.LUT P2, RZ, R89, 0xff, RZ, 0xc0, !PT ;  /* 0x000000ff59ff7812 */ /* 0x000fe4000784c0ff */
[----:B------:R-:W-:Y:S04]  /*4390*/  PLOP3.LUT P0, PT, PT, PT, UP0, 0x80, 0x8 ;  /* 0x000000000008781c */ /* 0x000fe80003f0f008 */
[----:B------:R-:W-:Y:S07]  /*43a0*/  PLOP3.LUT P0, PT, P0, PT, PT, 0x8, 0x80 ;  /* 0x000000000080781c */ /* 0x000fee000070e170 */
[----:B------:R-:W-:Y:S11]  /*43b0*/  @P2 ISETP.EQ.AND P0, PT, R48, RZ, PT ;  /* 0x000000ff3000220c */ /* 0x000ff60003f02270 */
[----:B------:R-:W-:Y:S02]  /*43c0*/  @!UPT UIADD3 URZ, UPT, UPT, URZ, URZ, URZ ;  /* 0x000000fffffff290 */ /* 0x000fe4000fffe0ff */
.L_x_72:
[----:B------:R-:W3:Y:S01]  /*43d0*/  SYNCS.PHASECHK.TRANS64.TRYWAIT P2, [UR7+0x48], R12 ;  /* 0x0000480cff0075a7 */ /* 0x000ee20008041107 */
[----:B------:R-:W-:Y:S04]  /*43e0*/  ELECT P4, URZ, PT ;  /* 0x0000000000ff782f */ /* 0x000fe80003880000 */
[----:B------:R-:W-:Y:S11]  /*43f0*/  PLOP3.LUT P4, PT, P0, P4, PT, 0xf2, 0x2f ;  /* 0x00000000002f781c */ /* 0x000ff60000789e72 */
[----:B------:R-:W-:Y:S02]  /*4400*/  @!UPT UIADD3 URZ, UPT, UPT, URZ, URZ, URZ ;  /* 0x000000fffffff290 */ /* 0x000fe4000fffe0ff */
[----:B-1----:R-:W-:Y:S05]  /*4410*/  @!P4 IADD3 R9, P0, PT, R32, 0x580, RZ ;  /* 0x000005802009c810 */ /* 0x002fea0007f1e0ff */
[----:B--2---:R-:W-:Y:S01]  /*4420*/  @!P4 IMAD.X R0, RZ, RZ, R33, P0 ;  /* 0x000000ffff00c224 */ /* 0x004fe200000e0621 */
[----:B---3--:R-:W-:Y:S07]  /*4430*/  @!P2 BRA `(.L_x_73) ;  /* 0x0000004400f4a947 */ /* 0x008fee0003800000 */
.L_x_147:
[----:B------:R-:W-:Y:S01]  /*4440*/  @!P4 R2UR UR8, R0 ;  /* 0x000000000008c2ca */ /* 0x000fe200000e0000 */
[----:B------:R-:W-:Y:S01]  /*4450*/  VOTEU.ALL UP1, P4 ;  /* 0x0000000000ff7886 */ /* 0x000fe20002020000 */
[----:B------:R-:W-:Y:S01]  /*4460*/  @!P4 R2UR UR9, R9 ;  /* 0x000000000909c2ca */ /* 0x000fe200000e0000 */
[----:B------:R-:W-:Y:S01]  /*4470*/  @!P4 IMAD.MOV.U32 R0, RZ, RZ, 0x1000 ;  /* 0x00001000ff00c424 */ /* 0x000fe200078e00ff */
[----:B------:R-:W-:Y:S01]  /*4480*/  UMOV UR10, 0x0 ;  /* 0x00000000000a7882 */ /* 0x000fe20000000000 */
[----:B------:R-:W-:Y:S01]  /*4490*/  UMOV UR11, 0x10000000 ;  /* 0x10000000000b7882 */ /* 0x000fe20000000000 */
[----:B------:R-:W-:Y:S01]  /*44a0*/  @!UP1 UIADD3 UR24, UPT, UPT, UR7, 0x200, URZ ;  /* 0x0000020007189890 */ /* 0x000fe2000fffe0ff */
[----:B------:R-:W-:Y:S01]  /*44b0*/  @!P4 IADD3 R21, P0, PT, R32, 0x580, RZ ;  /* 0x000005802015c810 */ /* 0x000fe20007f1e0ff */
[----:B------:R-:W-:Y:S01]  /*44c0*/  VOTEU.ALL UP1, P4 ;  /* 0x0000000000ff7886 */ /* 0x000fe20002020000 */
[----:B------:R-:W-:Y:S03]  /*44d0*/  UMOV UR28, UR36 ;  /* 0x00000024001c7c82 */ /* 0x000fe60008000000 */
[----:B------:R-:W-:Y:S02]  /*44e0*/  @!P4 IMAD.X R20, RZ, RZ, R33, P0 ;  /* 0x000000ffff14c224 */ /* 0x000fe400000e0621 */
[----:B------:R-:W-:Y:S01]  /*44f0*/  IMAD.U32 R11, RZ, RZ, UR8 ;  /* 0x00000008ff0b7e24 */ /* 0x000fe2000f8e00ff */
[----:B------:R-:W-:Y:S01]  /*4500*/  UPRMT UR8, UR37, 0x654, UR25 ;  /* 0x0000065425087896 */ /* 0x000fe20008000019 */
[----:B------:R-:W-:Y:S03]  /*4510*/  IMAD.U32 R10, RZ, RZ, UR9 ;  /* 0x00000009ff0a7e24 */ /* 0x000fe6000f8e00ff */
[----:B------:R-:W-:Y:S02]  /*4520*/  @!P4 R2UR UR15, R11 ;  /* 0x000000000b0fc2ca */ /* 0x000fe400000e0000 */
[----:B------:R-:W-:Y:S11]  /*4530*/  @!P4 R2UR UR14, R10 ;  /* 0x000000000a0ec2ca */ /* 0x000ff600000e0000 */
[----:B------:R-:W-:Y:S02]  /*4540*/  @!UPT UIADD3 URZ, UPT, UPT, URZ, URZ, URZ ;  /* 0x000000fffffff290 */ /* 0x000fe4000fffe0ff */
[----:B------:R2:W-:Y:S01]  /*4550*/  @!UP1 UTMALDG.3D [UR24], [UR14], desc[UR10] ;  /* 0x00000a180e0095b4 */ /* 0x0005e20008011000 */
[----:B------:R2:W-:Y:S01]  /*4560*/  @!P4 SYNCS.ARRIVE.TRANS64.RED.A0TR RZ, [UR7+0x30], R0 ;  /* 0x00003000ffffc9a7 */ /* 0x0005e20008300407 */
[----:B------:R-:W-:Y:S01]  /*4570*/  SYNCS.ARRIVE.TRANS64.RED.A1T0 RZ, [UR8], RZ ;  /* 0x000000ffffff79a7 */ /* 0x000fe20008100408 */
[----:B------:R-:W3:Y:S02]  /*4580*/  SYNCS.PHASECHK.TRANS64.TRYWAIT P2, [UR7+0x50], R12 ;  /* 0x0000500cff0075a7 */ /* 0x000ee40008041107 */
[----:B--23--:R-:W-:Y:S05]  /*4590*/  @!P2 BRA `(.L_x_74) ;  /* 0x0000004400b4a947 */ /* 0x00cfea0003800000 */
.L_x_149:
[----:B------:R-:W2:Y:S01]  /*45a0*/  LDC.64 R14, c[0x0][0xb10] ;  /* 0x0002c400ff0e7b82 */ /* 0x000ea20000000a00 */
[----:B------:R-:W-:Y:S01]  /*45b0*/  @!P4 R2UR UR8, R20 ;  /* 0x000000001408c2ca */ /* 0x000fe200000e0000 */
[----:B------:R-:W-:Y:S01]  /*45c0*/  VOTEU.ALL UP1, P4 ;  /* 0x0000000000ff7886 */ /* 0x000fe20002020000 */
[----:B------:R-:W-:Y:S01]  /*45d0*/  @!P4 R2UR UR9, R21 ;  /* 0x000000001509c2ca */ /* 0x000fe200000e0000 */
[----:B------:R-:W-:Y:S01]  /*45e0*/  UMOV UR10, 0x0 ;  /* 0x00000000000a7882 */ /* 0x000fe20000000000 */
[----:B------:R-:W-:Y:S03]  /*45f0*/  UMOV UR11, 0x10000000 ;  /* 0x10000000000b7882 */ /* 0x000fe60000000000 */
[----:B------:R-:W3:Y:S01]  /*4600*/  LDC.64 R10, c[0x0][0xb18] ;  /* 0x0002c600ff0a7b82 */ /* 0x000ee20000000a00 */
[----:B------:R-:W-:Y:S01]  /*4610*/  @!UP1 UIADD3 UR18, UPT, UPT, UR26, 0x40, URZ ;  /* 0x000000401a129890 */ /* 0x000fe2000fffe0ff */
[----:B------:R-:W-:Y:S01]  /*4620*/  @P3 SHF.R.U32.HI R28, RZ, 0x10, R25 ;  /* 0x00000010ff1c3819 */ /* 0x000fe20000011619 */
[----:B------:R-:W-:Y:S01]  /*4630*/  @!UP1 UIADD3 UR16, UPT, UPT, UR7, 0x1200, URZ ;  /* 0x0000120007109890 */ /* 0x000fe2000fffe0ff */
[----:B------:R-:W-:Y:S01]  /*4640*/  VIADD R30, R30, 0x1 ;  /* 0x000000011e1e7836 */ /* 0x000fe20000000000 */
[----:B------:R-:W-:Y:S03]  /*4650*/  VOTEU.ALL UP1, P4 ;  /* 0x0000000000ff7886 */ /* 0x000fe60002020000 */
[----:B------:R-:W5:Y:S01]  /*4660*/  @!P1 LDC R0, c[0x0][0xb20] ;  /* 0x0002c800ff009b82 */ /* 0x000f620000000800 */
[----:B------:R-:W-:Y:S01]  /*4670*/  UMOV UR19, UR27 ;  /* 0x0000001b00137c82 */ /* 0x000fe20008000000 */
[----:B------:R-:W-:Y:S01]  /*4680*/  IMAD.U32 R21, RZ, RZ, UR8 ;  /* 0x00000008ff157e24 */ /* 0x000fe2000f8e00ff */
[----:B------:R-:W-:Y:S05]  /*4690*/  UMOV UR20, UR36 ;  /* 0x0000002400147c82 */ /* 0x000fea0008000000 */
[----:B-1----:R-:W1:Y:S01]  /*46a0*/  @!P1 LDC R3, c[0x0][0xb0c] ;  /* 0x0002c300ff039b82 */ /* 0x002e620000000800 */
[----:B------:R-:W-:Y:S01]  /*46b0*/  IMAD.U32 R20, RZ, RZ, UR9 ;  /* 0x00000009ff147e24 */ /* 0x000fe2000f8e00ff */
[----:B------:R-:W-:Y:S01]  /*46c0*/  UPRMT UR8, UR37, 0x654, UR17 ;  /* 0x0000065425087896 */ /* 0x000fe20008000011 */
[----:B------:R-:W-:Y:S03]  /*46d0*/  @!P4 R2UR UR15, R21 ;  /* 0x00000000150fc2ca */ /* 0x000fe600000e0000 */
[----:B------:R-:W-:Y:S01]  /*46e0*/  @!P4 R2UR UR14, R20 ;  /* 0x00000000140ec2ca */ /* 0x000fe200000e0000 */
[----:B------:R-:W-:Y:S11]  /*46f0*/  @!P4 IMAD.MOV.U32 R20, RZ, RZ, 0x1000 ;  /* 0x00001000ff14c424 */ /* 0x000ff600078e00ff */
[----:B------:R-:W-:Y:S01]  /*4700*/  @!UPT UIADD3 URZ, UPT, UPT, URZ, URZ, URZ ;  /* 0x000000fffffff290 */ /* 0x000fe2000fffe0ff */
[----:B------:R1:W-:Y:S01]  /*4710*/  @!UP1 UTMALDG.3D [UR16], [UR14], desc[UR10] ;  /* 0x00000a100e0095b4 */ /* 0x0003e20008011000 */
[----:B------:R1:W-:Y:S02]  /*4720*/  @!P4 SYNCS.ARRIVE.TRANS64.RED.A0TR RZ, [UR7+0x38], R20 ;  /* 0x00003814ffffc9a7 */ /* 0x0003e40008300407 */
[----:B-1----:R-:W-:Y:S01]  /*4730*/  @!P1 ISETP.NE.AND P2, PT, R3, 0x1, PT ;  /* 0x000000010300980c */ /* 0x002fe20003f45270 */
[C---:B--2---:R-:W-:Y:S01]  /*4740*/  @!P1 IMAD.HI.U32 R14, R13.reuse, R14, RZ ;  /* 0x0000000e0d0e9227 */ /* 0x044fe200078e00ff */
[----:B---3--:R-:W-:Y:S03]  /*4750*/  @!P1 ISETP.NE.AND P0, PT, R10, 0x1, PT ;  /* 0x000000010a00980c */ /* 0x008fe60003f05270 */
[C---:B------:R-:W-:Y:S01]  /*4760*/  @!P1 IMAD.HI.U32 R11, R8.reuse, R11, RZ ;  /* 0x0000000b080b9227 */ /* 0x040fe200078e00ff */
[----:B------:R-:W-:Y:S04]  /*4770*/  @!P1 SHF.R.U32.HI R14, RZ, R15, R14 ;  /* 0x0000000fff0e9219 */ /* 0x000fe8000001160e */
[----:B-----5:R-:W-:Y:S01]  /*4780*/  @!P1 SHF.R.U32.HI R9, RZ, R0, R11 ;  /* 0x00000000ff099219 */ /* 0x020fe2000001160b */
[----:B------:R-:W-:Y:S01]  /*4790*/  SYNCS.ARRIVE.TRANS64.RED.A1T0 RZ, [UR8], RZ ;  /* 0x000000ffffff79a7 */ /* 0x000fe20008100408 */
[----:B------:R-:W-:Y:S02]  /*47a0*/  @!P1 SEL R14, R13, R14, !P2 ;  /* 0x0000000e0d0e9207 */ /* 0x000fe40005000000 */
[----:B------:R-:W-:Y:S01]  /*47b0*/  @!P1 SEL R9, R8, R9, !P0 ;  /* 0x0000000908099207 */ /* 0x000fe20004000000 */
[----:B------:R-:W1:Y:S04]  /*47c0*/  SYNCS.PHASECHK.TRANS64.TRYWAIT P5, [UR7+0x58], R12 ;  /* 0x0000580cff0075a7 */ /* 0x000e6800080a1107 */
[----:B------:R-:W-:Y:S02]  /*47d0*/  @!P1 IMAD.IADD R0, R9, 0x1, -R14 ;  /* 0x0000000109009824 */ /* 0x000fe400078e0a0e */
[----:B------:R-:W-:Y:S02]  /*47e0*/  @!P1 IMAD.IADD R9, R14, 0x1, -R9 ;  /* 0x000000010e099824 */ /* 0x000fe400078e0a09 */
[----:B------:R-:W-:Y:S02]  /*47f0*/  @!P1 IMAD R13, R0, R3, R13 ;  /* 0x00000003000d9224 */ /* 0x000fe400078e020d */
[----:B------:R-:W-:Y:S01]  /*4800*/  @!P1 IMAD R8, R9, R10, R8 ;  /* 0x0000000a09089224 */ /* 0x000fe200078e0208 */
[----:B-1----:R-:W-:Y:S06]  /*4810*/  @!P5 BRA `(.L_x_75) ;  /* 0x00000044002cd947 */ /* 0x002fec0003800000 */
.L_x_151:
[----:B-1----:R-:W-:Y:S01]  /*4820*/  @!P4 IADD3 R3, P0, PT, R32, 0x580, RZ ;  /* 0x000005802003c810 */ /* 0x002fe20007f1e0ff */
[----:B------:R-:W-:Y:S01]  /*4830*/  VOTEU.ALL UP1, P4 ;  /* 0x0000000000ff7886 */ /* 0x000fe20002020000 */
[----:B------:R-:W-:Y:S01]  /*4840*/  UMOV UR18, 0x0 ;  /* 0x0000000000127882 */ /* 0x000fe20000000000 */
[----:B------:R-:W-:Y:S01]  /*4850*/  UMOV UR19, 0x10000000 ;  /* 0x1000000000137882 */ /* 0x000fe20000000000 */
[----:B------:R-:W-:Y:S01]  /*4860*/  @!P4 R2UR UR9, R3 ;  /* 0x000000000309c2ca */ /* 0x000fe200000e0000 */
[----:B------:R-:W-:Y:S01]  /*4870*/  @!P4 IMAD.X R0, RZ, RZ, R33, P0 ;  /* 0x000000ffff00c224 */ /* 0x000fe200000e0621 */
[----:B------:R-:W-:Y:S01]  /*4880*/  @!UP1 UIADD3 UR10, UPT, UPT, UR26, 0x80, URZ ;  /* 0x000000801a0a9890 */ /* 0x000fe2000fffe0ff */
[----:B------:R-:W-:Y:S01]  /*4890*/  ISETP.NE.AND P0, PT, R30, 0x2, PT ;  /* 0x000000021e00780c */ /* 0x000fe20003f05270 */
[----:B------:R-:W-:Y:S01]  /*48a0*/  UMOV UR11, UR27 ;  /* 0x0000001b000b7c82 */ /* 0x000fe20008000000 */
[----:B------:R-:W-:Y:S01]  /*48b0*/  UMOV UR12, UR36 ;  /* 0x00000024000c7c82 */ /* 0x000fe20008000000 */
[----:B------:R-:W-:Y:S01]  /*48c0*/  @!P4 R2UR UR8, R0 ;  /* 0x000000000008c2ca */ /* 0x000fe200000e0000 */
[----:B------:R-:W-:Y:S01]  /*48d0*/  IMAD.IADD R20, R8, 0x1, R81 ;  /* 0x0000000108147824 */ /* 0x000fe200078e0251 */
[----:B------:R-:W-:Y:S01]  /*48e0*/  @P3 R2UR UR36, R28 ;  /* 0x000000001c2432ca */ /* 0x000fe200000e0000 */
[----:B------:R-:W-:Y:S01]  /*48f0*/  IMAD.IADD R21, R13, 0x1, R88 ;  /* 0x000000010d157824 */ /* 0x000fe200078e0258 */
[----:B------:R-:W-:Y:S02]  /*4900*/  SEL R0, RZ, 0x1, P0 ;  /* 0x00000001ff007807 */ /* 0x000fe40000000000 */
[----:B------:R-:W-:Y:S01]  /*4910*/  LOP3.LUT R31, R31, 0x1, RZ, 0x3c, !PT ;  /* 0x000000011f1f7812 */ /* 0x000fe200078e3cff */
[----:B------:R-:W-:Y:S01]  /*4920*/  IMAD.U32 R10, RZ, RZ, UR9 ;  /* 0x00000009ff0a7e24 */ /* 0x000fe2000f8e00ff */
[----:B------:R-:W-:Y:S01]  /*4930*/  @!UP1 UIADD3 UR9, UPT, UPT, UR7, 0x40, URZ ;  /* 0x0000004007099890 */ /* 0x000fe2000fffe0ff */
[----:B------:R-:W-:Y:S02]  /*4940*/  LOP3.LUT R29, R29, R0, RZ, 0x3c, !PT ;  /* 0x000000001d1d7212 */ /* 0x000fe400078e3cff */
[----:B------:R-:W-:Y:S02]  /*4950*/  SEL R30, R30, RZ, P0 ;  /* 0x000000ff1e1e7207 */ /* 0x000fe40000000000 */
[----:B------:R-:W-:Y:S01]  /*4960*/  IMAD.U32 R11, RZ, RZ, UR8 ;  /* 0x00000008ff0b7e24 */ /* 0x000fe2000f8e00ff */
[----:B------:R-:W-:Y:S01]  /*4970*/  @!P4 R2UR UR14, R10 ;  /* 0x000000000a0ec2ca */ /* 0x000fe200000e0000 */
[----:B------:R-:W-:Y:S01]  /*4980*/  @!UP1 UIADD3 UR8, UPT, UPT, UR7, 0x2200, URZ ;  /* 0x0000220007089890 */ /* 0x000fe2000fffe0ff */
[----:B------:R-:W-:Y:S02]  /*4990*/  VOTEU.ALL UP1, P4 ;  /* 0x0000000000ff7886 */ /* 0x000fe40002020000 */
[----:B------:R-:W-:Y:S11]  /*49a0*/  @!P4 R2UR UR15, R11 ;  /* 0x000000000b0fc2ca */ /* 0x000ff600000e0000 */
[----:B------:R-:W-:Y:S02]  /*49b0*/  @!UPT UIADD3 URZ, UPT, UPT, URZ, URZ, URZ ;  /* 0x000000fffffff290 */ /* 0x000fe4000fffe0ff */
[----:B------:R2:W-:Y:S01]  /*49c0*/  @!UP1 UTMALDG.3D [UR8], [UR14], desc[UR18] ;  /* 0x000012080e0095b4 */ /* 0x0005e20008011000 */
[----:B------:R2:W-:Y:S01]  /*49d0*/  @!P4 SYNCS.ARRIVE.TRANS64.RED.A0TR RZ, [UR7+0x40], R23 ;  /* 0x00004017ffffc9a7 */ /* 0x0005e20008300407 */
[----:B------:R-:W-:Y:S01]  /*49e0*/  UPLOP3.LUT UP1, UPT, UPT, UPT, UPT, 0x80, 0x8 ;  /* 0x000000000008789c */ /* 0x000fe20003f2f070 */
[----:B------:R-:W-:Y:S01]  /*49f0*/  SYNCS.ARRIVE.TRANS64.RED.A1T0 RZ, [UR13], RZ ;  /* 0x000000ffffff79a7 */ /* 0x000fe2000810040d */
[----:B------:R-:W-:Y:S09]  /*4a00*/  @P3 BRA `(.L_x_76) ;  /* 0xfffffff000f03947 */ /* 0x000ff2000383ffff */
[----:B------:R-:W-:-:S04]  /*4a10*/  SHF.L.U32 R3, R31, 0x1f, RZ ;  /* 0x0000001f1f037819 */ /* 0x000fc800000006ff */
[----:B------:R-:W1:Y:S02]  /*4a20*/  SYNCS.PHASECHK.TRANS64.TRYWAIT P0, [UR7+0x48], R3 ;  /* 0x00004803ff0075a7 */ /* 0x000e640008001107 */
[----:B-1----:R-:W-:Y:S05]  /*4a30*/  @!P0 BRA `(.L_x_77) ;  /* 0x0000004000bc8947 */ /* 0x002fea0003800000 */
.L_x_153:
[----:B------:R-:W3:Y:S02]  /*4a40*/  SYNCS.PHASECHK.TRANS64.TRYWAIT P0, [UR7+0x50], R3 ;  /* 0x00005003ff0075a7 */ /* 0x000ee40008001107 */
[----:B---3--:R-:W-:Y:S05]  /*4a50*/  @!P0 BRA `(.L_x_78) ;  /* 0x0000004000cc8947 */ /* 0x008fea0003800000 */
.L_x_155:
[----:B-1----:R-:W-:-:S07]  /*4a60*/  MOV R0, UR7 ;  /* 0x0000000700007c02 */ /* 0x002fce0008000f00 */
.L_x_79:
[----:B-1----:R-:W-:-:S04]  /*4a70*/  SHF.L.U32 R3, R31, 0x1f, RZ ;  /* 0x0000001f1f037819 */ /* 0x002fc800000006ff */
[----:B------:R1:W3:Y:S03]  /*4a80*/  SYNCS.PHASECHK.TRANS64.TRYWAIT P0, [R0+URZ+0x58], R3 ;  /* 0x00005803000075a7 */ /* 0x0002e600080011ff */
[----:B---3--:R-:W-:Y:S05]  /*4a90*/  @!P0 NANOSLEEP.SYNCS 0x989680 ;  /* 0x009896800000895d */ /* 0x008fea0003900000 */
[----:B------:R-:W3:Y:S02]  /*4aa0*/  @!P0 SYNCS.PHASECHK.TRANS64 P0, [R0+URZ+0x58], R3 ;  /* 0x00005803000085a7 */ /* 0x000ee400080010ff */
[----:B--23--:R-:W-:Y:S05]  /*4ab0*/  @P0 EXIT ;  /* 0x000000000000094d */ /* 0x00cfea0003800000 */
[----:B------:R-:W-:Y:S05]  /*4ac0*/  BRA `(.L_x_79) ;  /* 0xfffffffc00e87947 */ /* 0x000fea000383ffff */
.L_x_66:
[----:B------:R-:W-:-:S06]  /*4ad0*/  UISETP.GE.AND UP1, UPT, UR8, 0x4, UPT ;  /* 0x000000040800788c */ /* 0x000fcc000bf26270 */
[----:B------:R-:W-:-:S13]  /*4ae0*/  PLOP3.LUT P0, PT, PT, PT, UP1, 0x80, 0x8 ;  /* 0x000000000008781c */ /* 0x000fda0003f0f018 */
[----:B------:R-:W-:Y:S05]  /*4af0*/  @!P0 EXIT ;  /* 0x000000000000894d */ /* 0x000fea0003800000 */
[----:B------:R-:W-:Y:S01]  /*4b00*/  BAR.SYNC.DEFER_BLOCKING 0x6, 0xa0 ;  /* 0x0182800000007b1d */ /* 0x000fe20000010000 */
[C---:B------:R-:W-:Y:S01]  /*4b10*/  IMAD.SHL.U32 R93, R101.reuse, 0x20, RZ ;  /* 0x00000020655d7824 */ /* 0x040fe200078e00ff */
[C---:B------:R-:W-:Y:S01]  /*4b20*/  LOP3.LUT R102, R101.reuse, 0x60, RZ, 0xc0, !PT ;  /* 0x0000006065667812 */ /* 0x040fe200078ec0ff */
[C---:B------:R-:W-:Y:S01]  /*4b30*/  IMAD.SHL.U32 R2, R101.reuse, 0x40, RZ ;  /* 0x0000004065027824 */ /* 0x040fe200078e00ff */
[----:B------:R-:W-:Y:S01]  /*4b40*/  CS2R R98, SRZ ;  /* 0x0000000000627805 */ /* 0x000fe2000001ff00 */
[----:B------:R-:W-:Y:S01]  /*4b50*/  IMAD.SHL.U32 R0, R101, 0x8, RZ ;  /* 0x0000000865007824 */ /* 0x000fe200078e00ff */
[----:B------:R-:W-:Y:S02]  /*4b60*/  UMOV UR49, 0x400 ;  /* 0x0000040000317882 */ /* 0x000fe40000000000 */
[----:B------:R-:W1:Y:S01]  /*4b70*/  LDC R91, c[0x0][0x370] ;  /* 0x0000dc00ff5b7b82 */ /* 0x000e620000000800 */
[----:B------:R-:W-:Y:S01]  /*4b80*/  ULEA UR49, UR37, UR49, 0x18 ;  /* 0x0000003125317291 */ /* 0x000fe2000f8ec0ff */
[----:B------:R-:W-:Y:S01]  /*4b90*/  LOP3.LUT R93, R93, 0xc00, RZ, 0xc0, !PT ;  /* 0x00000c005d5d7812 */ /* 0x000fe200078ec0ff */
[----:B------:R-:W-:Y:S01]  /*4ba0*/  IMAD.MOV.U32 R44, RZ, RZ, RZ ;  /* 0x000000ffff2c7224 */ /* 0x000fe200078e00ff */
[----:B------:R-:W-:Y:S01]  /*4bb0*/  LOP3.LUT R5, R2, 0x180, RZ, 0xc0, !PT ;  /* 0x0000018002057812 */ /* 0x000fe200078ec0ff */
[----:B------:R-:W-:Y:S01]  /*4bc0*/  IMAD.MOV.U32 R100, RZ, RZ, RZ ;  /* 0x000000ffff647224 */ /* 0x000fe200078e00ff */
[----:B------:R-:W-:Y:S01]  /*4bd0*/  LOP3.LUT R93, R93, 0x40, R2, 0xf8, !PT ;  /* 0x000000405d5d7812 */ /* 0x000fe200078ef802 */
[----:B------:R-:W-:Y:S01]  /*4be0*/  IMAD.MOV.U32 R104, RZ, RZ, RZ ;  /* 0x000000ffff687224 */ /* 0x000fe200078e00ff */
[----:B------:R-:W2:Y:S01]  /*4bf0*/  LDC R42, c[0x0][0xb0c] ;  /* 0x0002c300ff2a7b82 */ /* 0x000ea20000000800 */
[----:B------:R-:W-:Y:S01]  /*4c00*/  LOP3.LUT R0, R5, 0x30, R0, 0xf8, !PT ;  /* 0x0000003005007812 */ /* 0x000fe200078ef800 */
[----:B------:R-:W-:Y:S01]  /*4c10*/  IMAD.SHL.U32 R5, R101, 0x2, RZ ;  /* 0x0000000265057824 */ /* 0x000fe200078e00ff */
[----:B------:R-:W-:Y:S01]  /*4c20*/  LOP3.LUT R93, R93, 0x200, R2, 0xf8, !PT ;  /* 0x000002005d5d7812 */ /* 0x000fe200078ef802 */
[C---:B------:R-:W-:Y:S01]  /*4c30*/  IMAD.U32 R2, R101.reuse, 0x10000, RZ ;  /* 0x0001000065027824 */ /* 0x040fe200078e00ff */
[----:B------:R-:W-:Y:S01]  /*4c40*/  LOP3.LUT R101, R101, 0x2, RZ, 0xc0, !PT ;  /* 0x0000000265657812 */ /* 0x000fe200078ec0ff */
[----:B------:R-:W-:Y:S01]  /*4c50*/  IMAD.MOV.U32 R97, RZ, RZ, RZ ;  /* 0x000000ffff617224 */ /* 0x000fe200078e00ff */
[----:B------:R-:W-:Y:S01]  /*4c60*/  LOP3.LUT R0, R0, 0x20, R5, 0x78, !PT ;  /* 0x0000002000007812 */ /* 0x000fe200078e7805 */
[----:B------:R-:W4:Y:S01]  /*4c70*/  LDC R90, c[0x0][0xb20] ;  /* 0x0002c800ff5a7b82 */ /* 0x000f220000000800 */
[----:B------:R-:W3:Y:S01]  /*4c80*/  LDS R3, [UR49+0x120] ;  /* 0x00012031ff037984 */ /* 0x000ee20008000800 */
[----:B------:R-:W-:Y:S01]  /*4c90*/  LOP3.LUT R2, R2, 0x600000, RZ, 0xc0, !PT ;  /* 0x0060000002027812 */ /* 0x000fe200078ec0ff */
[----:B------:R-:W-:Y:S01]  /*4ca0*/  IMAD.MOV R95, RZ, RZ, -R101 ;  /* 0x000000ffff5f7224 */ /* 0x000fe200078e0a65 */
[----:B------:R-:W-:Y:S01]  /*4cb0*/  LOP3.LUT R93, R93, R0, RZ, 0xfc, !PT ;  /* 0x000000005d5d7212 */ /* 0x000fe200078efcff */
[----:B------:R-:W1:Y:S03]  /*4cc0*/  LDCU.64 UR52, c[0x0][0x348] ;  /* 0x00006900ff3477ac */ /* 0x000e660008000a00 */
[----:B------:R-:W1:Y:S01]  /*4cd0*/  LDC R41, c[0x0][0xb30] ;  /* 0x0002cc00ff297b82 */ /* 0x000e620000000800 */
[----:B------:R-:W1:Y:S01]  /*4ce0*/  LDCU.64 UR38, c[0x0][0x888] ;  /* 0x00011100ff2677ac */ /* 0x000e620008000a00 */
[----:B------:R-:W1:Y:S06]  /*4cf0*/  LDCU.64 UR44, c[0x0][0x890] ;  /* 0x00011200ff2c77ac */ /* 0x000e6c0008000a00 */
[----:B------:R-:W1:Y:S01]  /*4d00*/  LDC.64 R86, c[0x0][0xb10] ;  /* 0x0002c400ff567b82 */ /* 0x000e620000000a00 */
[----:B------:R-:W-:-:S02]  /*4d10*/  UIADD3 UR48, UPT, UPT, UR49, 0x200, URZ ;  /* 0x0000020031307890 */ /* 0x000fc4000fffe0ff */
[----:B------:R-:W-:Y:S01]  /*4d20*/  UIADD3 UR50, UPT, UPT, UR49, 0x3200, URZ ;  /* 0x0000320031327890 */ /* 0x000fe2000fffe0ff */
[----:B------:R-:W-:-:S04]  /*4d30*/  UMOV UR54, URZ ;  /* 0x000000ff00367c82 */ /* 0x000fc80008000000 */
[----:B------:R-:W1:Y:S08]  /*4d40*/  LDC.64 R38, c[0x0][0xb18] ;  /* 0x0002c600ff267b82 */ /* 0x000e700000000a00 */
[----:B------:R-:W1:Y:S08]  /*4d50*/  LDC.64 R36, c[0x0][0xb28] ;  /* 0x0002ca00ff247b82 */ /* 0x000e700000000a00 */
[----:B------:R-:W1:Y:S01]  /*4d60*/  LDC.64 R84, c[0x0][0x8b0] ;  /* 0x00022c00ff547b82 */ /* 0x000e620000000a00 */
[----:B---3--:R-:W-:-:S07]  /*4d70*/  IMAD.IADD R2, R3, 0x1, R2 ;  /* 0x0000000103027824 */ /* 0x008fce00078e0202 */
[----:B------:R-:W3:Y:S08]  /*4d80*/  LDC.64 R82, c[0x0][0x8a8] ;  /* 0x00022a00ff527b82 */ /* 0x000ef00000000a00 */
[----:B--2-4-:R-:W1:Y:S02]  /*4d90*/  LDC R92, c[0x0][0x374] ;  /* 0x0000dd00ff5c7b82 */ /* 0x014e640000000800 */
.L_x_118:
[C---:B------:R-:W-:Y:S02]  /*4da0*/  LEA R0, R104.reuse, UR49, 0x3 ;  /* 0x0000003168007c11 */ /* 0x040fe4000f8e18ff */
[----:B------:R-:W-:Y:S02]  /*4db0*/  SHF.L.U32 R3, R99, 0x1f, RZ ;  /* 0x0000001f63037819 */ /* 0x000fe400000006ff */
[----:B------:R-:W-:Y:S02]  /*4dc0*/  LEA R16, R104, UR49, 0x4 ;  /* 0x0000003168107c11 */ /* 0x000fe4000f8e20ff */
[----:B------:R-:W2:Y:S02]  /*4dd0*/  SYNCS.PHASECHK.TRANS64.TRYWAIT P0, [R0+URZ+0x70], R3 ;  /* 0x00007003000075a7 */ /* 0x000ea400080011ff */
[----:B-12---:R-:W-:Y:S05]  /*4de0*/  @!P0 BRA `(.L_x_80) ;  /* 0x0000004000008947 */ /* 0x006fea0003800000 */
.L_x_156:
[----:B------:R-:W4:Y:S01]  /*4df0*/  LDC.64 R14, c[0x0][0xb10] ;  /* 0x0002c400ff0e7b82 */ /* 0x000f220000000a00 */
[----:B------:R-:W3:Y:S01]  /*4e00*/  LDS.128 R16, [R16+0x100] ;  /* 0x0001000010107984 */ /* 0x000ee20000000c00 */
[----:B-1----:R-:W-:Y:S01]  /*4e10*/  ISETP.NE.AND P1, PT, R41, 0x1, PT ;  /* 0x000000012900780c */ /* 0x002fe20003f25270 */
[----:B--2---:R-:W-:Y:S01]  /*4e20*/  VIADD R0, R0, 0x80 ;  /* 0x0000008000007836 */ /* 0x004fe20000000000 */
[----:B------:R-:W-:Y:S04]  /*4e30*/  ISETP.GE.AND P0, PT, R40, 0x1, PT ;  /* 0x000000012800780c */ /* 0x000fe80003f06270 */
[----:B------:R-:W1:Y:S01]  /*4e40*/  LDC.64 R12, c[0x0][0xb18] ;  /* 0x0002c600ff0c7b82 */ /* 0x000e620000000a00 */
[----:B------:R-:W-:Y:S01]  /*4e50*/  PRMT R0, RZ, 0x654, R0 ;  /* 0x00000654ff007816 */ /* 0x000fe20000000000 */
[----:B------:R-:W-:Y:S01]  /*4e60*/  @!PT LDS RZ, [RZ] ;  /* 0x00000000fffff984 */ /* 0x000fe20000000800 */
[----:B------:R-:W-:Y:S01]  /*4e70*/  @!PT LDS RZ, [RZ] ;  /* 0x00000000fffff984 */ /* 0x000fe20000000800 */
[----:B------:R-:W-:Y:S01]  /*4e80*/  @!PT LDS RZ, [RZ] ;  /* 0x00000000fffff984 */ /* 0x000fe20000000800 */
[----:B------:R-:W-:Y:S01]  /*4e90*/  @!PT LDS RZ, [RZ] ;  /* 0x00000000fffff984 */ /* 0x000fe20000000800 */
[----:B------:R2:W-:Y:S06]  /*4ea0*/  MEMBAR.ALL.CTA ;  /* 0x0000000000007992 */ /* 0x0005ec0000008000 */
[----:B--2---:R-:W2:Y:S01]  /*4eb0*/  FENCE.VIEW.ASYNC.S ;  /* 0x00000000000073c6 */ /* 0x004ea20000000000 */
[----:B------:R-:W1:Y:S08]  /*4ec0*/  @!P1 LDC R11, c[0x0][0xb20] ;  /* 0x0002c800ff0b9b82 */ /* 0x000e700000000800 */
[----:B------:R-:W1:Y:S01]  /*4ed0*/  @!P1 LDC R10, c[0x0][0xb0c] ;  /* 0x0002c300ff0a9b82 */ /* 0x000e620000000800 */
[----:B--2---:R2:W-:Y:S01]  /*4ee0*/  SYNCS.ARRIVE.TRANS64.RED.A1T0 RZ, [R0+URZ], RZ ;  /* 0x000000ff00ff79a7 */ /* 0x0045e200081004ff */
[----:B---3--:R-:W-:Y:S04]  /*4ef0*/  LOP3.LUT P4, RZ, R18, 0x1, RZ, 0xc0, !PT ;  /* 0x0000000112ff7812 */ /* 0x008fe8000788c0ff */
[----:B------:R-:W-:Y:S09]  /*4f00*/  P2R R103, PR, RZ, 0x10 ;  /* 0x00000010ff677803 */ /* 0x000ff20000000000 */
[----:B------:R-:W-:Y:S02]  /*4f10*/  @P4 MOV R45, R16 ;  /* 0x00000010002d4202 */ /* 0x000fe40000000f00 */
[----:B------:R-:W-:Y:S01]  /*4f20*/  @P4 LOP3.LUT R43, R17, 0xffff, RZ, 0xc0, !PT ;  /* 0x0000ffff112b4812 */ /* 0x000fe200078ec0ff */
[----:B--2-4-:R-:W-:Y:S06]  /*4f30*/  @!P0 BRA `(.L_x_81) ;  /* 0x0000000000a48947 */ /* 0x014fec0003800000 */
[----:B------:R-:W-:Y:S01]  /*4f40*/  IMAD.HI.U32 R23, R92, R39, RZ ;  /* 0x000000275c177227 */ /* 0x000fe200078e00ff */
[----:B------:R-:W-:Y:S02]  /*4f50*/  ISETP.NE.AND P0, PT, R38, 0x1, PT ;  /* 0x000000012600780c */ /* 0x000fe40003f05270 */
[----:B------:R-:W-:Y:S01]  /*4f60*/  ISETP.NE.AND P2, PT, R40, 0x1, PT ;  /* 0x000000012800780c */ /* 0x000fe20003f45270 */
[----:B------:R-:W-:Y:S01]  /*4f70*/  IMAD.HI.U32 R22, R91, R86, RZ ;  /* 0x000000565b167227 */ /* 0x000fe200078e00ff */
[----:B------:R-:W-:Y:S02]  /*4f80*/  SHF.R.U32.HI R23, RZ, R90, R23 ;  /* 0x0000005aff177219 */ /* 0x000fe40000011617 */
[----:B------:R-:W-:Y:S01]  /*4f90*/  ISETP.NE.AND P3, PT, R42, 0x1, PT ;  /* 0x000000012a00780c */ /* 0x000fe20003f65270 */
[----:B------:R-:W-:Y:S01]  /*4fa0*/  IMAD.HI.U32 R26, R45, R86, RZ ;  /* 0x000000562d1a7227 */ /* 0x000fe200078e00ff */
[----:B------:R-:W-:Y:S02]  /*4fb0*/  SHF.R.U32.HI R22, RZ, R87, R22 ;  /* 0x00000057ff167219 */ /* 0x000fe40000011616 */
[----:B------:R-:W-:Y:S01]  /*4fc0*/  SEL R3, R92, R23, !P0 ;  /* 0x000000175c037207 */ /* 0x000fe20004000000 */
[----:B------:R-:W-:Y:S01]  /*4fd0*/  IMAD.HI.U32 R23, R43, R39, RZ ;  /* 0x000000272b177227 */ /* 0x000fe200078e00ff */
[----:B------:R-:W-:Y:S02]  /*4fe0*/  SEL R7, R91, R22, !P3 ;  /* 0x000000165b077207 */ /* 0x000fe40005800000 */
[----:B------:R-:W-:Y:S01]  /*4ff0*/  SHF.R.U32.HI R26, RZ, R87, R26 ;  /* 0x00000057ff1a7219 */ /* 0x000fe2000001161a */
[-C--:B------:R-:W-:Y:S04]  /*5000*/  IMAD.HI.U32 R22, R3, R36.reuse, RZ ;  /* 0x0000002403167227 */ /* 0x080fe800078e00ff */
[----:B------:R-:W-:Y:S01]  /*5010*/  IMAD.HI.U32 R24, R7, R36, RZ ;  /* 0x0000002407187227 */ /* 0x000fe200078e00ff */
[-C--:B------:R-:W-:Y:S02]  /*5020*/  @P2 SHF.R.U32.HI R3, RZ, R37.reuse, R22 ;  /* 0x00000025ff032219 */ /* 0x080fe40000011616 */
[----:B------:R-:W-:Y:S02]  /*5030*/  SHF.R.U32.HI R22, RZ, R90, R23 ;  /* 0x0000005aff167219 */ /* 0x000fe40000011617 */
[----:B------:R-:W-:Y:S01]  /*5040*/  @P2 SHF.R.U32.HI R7, RZ, R37, R24 ;  /* 0x00000025ff072219 */ /* 0x000fe20000011618 */
[C---:B------:R-:W-:Y:S01]  /*5050*/  IMAD R4, R40.reuse, R3, RZ ;  /* 0x0000000328047224 */ /* 0x040fe200078e02ff */
[----:B------:R-:W-:Y:S02]  /*5060*/  SEL R5, R43, R22, !P0 ;  /* 0x000000162b057207 */ /* 0x000fe40004000000 */
[----:B------:R-:W-:Y:S01]  /*5070*/  SEL R3, R45, R26, !P3 ;  /* 0x0000001a2d037207 */ /* 0x000fe20005800000 */
[----:B------:R-:W-:Y:S01]  /*5080*/  IMAD R6, R40, R7, RZ ;  /* 0x0000000728067224 */ /* 0x000fe200078e02ff */
[C---:B------:R-:W-:Y:S01]  /*5090*/  ISETP.GE.AND P0, PT, R5.reuse, R4, PT ;  /* 0x000000040500720c */ /* 0x040fe20003f06270 */
[----:B------:R-:W-:Y:S03]  /*50a0*/  IMAD.HI.U32 R8, R5, R36, RZ ;  /* 0x0000002405087227 */ /* 0x000fe600078e00ff */
[----:B------:R-:W-:Y:S01]  /*50b0*/  ISETP.GE.OR P0, PT, R3, R6, P0 ;  /* 0x000000060300720c */ /* 0x000fe20000706670 */
[----:B------:R-:W-:Y:S01]  /*50c0*/  IMAD.MOV R6, RZ, RZ, -R3 ;  /* 0x000000ffff067224 */ /* 0x000fe200078e0a03 */
[-C--:B------:R-:W-:Y:S03]  /*50d0*/  SHF.R.U32.HI R8, RZ, R37.reuse, R8 ;  /* 0x00000025ff087219 */ /* 0x080fe60000011608 */
[----:B------:R-:W-:Y:S01]  /*50e0*/  IMAD R45, R42, R6, R45 ;  /* 0x000000062a2d7224 */ /* 0x000fe200078e022d */
[----:B------:R-:W-:Y:S05]  /*50f0*/  SEL R9, R5, R8, !P2 ;  /* 0x0000000805097207 */ /* 0x000fea0005000000 */
[----:B------:R-:W-:Y:S02]  /*5100*/  IMAD.MOV R8, RZ, RZ, -R9 ;  /* 0x000000ffff087224 */ /* 0x000fe400078e0a09 */
[C---:B------:R-:W-:Y:S04]  /*5110*/  @!P0 IMAD.HI.U32 R4, R3.reuse, R36, RZ ;  /* 0x0000002403048227 */ /* 0x040fe800078e00ff */
[----:B------:R-:W-:Y:S01]  /*5120*/  IMAD R8, R40, R8, R5 ;  /* 0x0000000828087224 */ /* 0x000fe200078e0205 */
[----:B------:R-:W-:Y:S04]  /*5130*/  @!P0 SHF.R.U32.HI R4, RZ, R37, R4 ;  /* 0x00000025ff048219 */ /* 0x000fe80000011604 */
[----:B------:R-:W-:Y:S02]  /*5140*/  @!P0 SEL R0, R3, R4, !P2 ;  /* 0x0000000403008207 */ /* 0x000fe40005000000 */
[----:B------:R-:W-:Y:S02]  /*5150*/  IADD3 R4, PT, PT, -R5, RZ, RZ ;  /* 0x000000ff05047210 */ /* 0x000fe40007ffe1ff */
[----:B------:R-:W-:Y:S01]  /*5160*/  @!P0 IADD3 R9, PT, PT, R9, -R0, RZ ;  /* 0x8000000009098210 */ /* 0x000fe20007ffe0ff */
[----:B------:R-:W-:Y:S02]  /*5170*/  @!P0 IMAD R0, R7, R8, R0 ;  /* 0x0000000807008224 */ /* 0x000fe400078e0200 */
[----:B------:R-:W-:Y:S02]  /*5180*/  IMAD R43, R38, R4, R43 ;  /* 0x00000004262b7224 */ /* 0x000fe400078e022b */
[----:B------:R-:W-:Y:S02]  /*5190*/  @!P0 IMAD R5, R9, R40, R3 ;  /* 0x0000002809058224 */ /* 0x000fe400078e0203 */
[----:B------:R-:W-:Y:S04]  /*51a0*/  @!P0 IMAD.MOV.U32 R3, RZ, RZ, R0 ;  /* 0x000000ffff038224 */ /* 0x000fe800078e0000 */
[----:B------:R-:W-:Y:S02]  /*51b0*/  IMAD R45, R3, R42, R45 ;  /* 0x0000002a032d7224 */ /* 0x000fe400078e022d */
[----:B------:R-:W-:Y:S07]  /*51c0*/  IMAD R43, R5, R38, R43 ;  /* 0x00000026052b7224 */ /* 0x000fee00078e022b */
.L_x_81:
[----:B-1----:R-:W-:Y:S01]  /*51d0*/  @!P1 ISETP.NE.AND P0, PT, R12, 0x1, PT ;  /* 0x000000010c00980c */ /* 0x002fe20003f05270 */
[----:B------:R-:W-:Y:S01]  /*51e0*/  @!P1 IMAD.HI.U32 R4, R43, R13, RZ ;  /* 0x0000000d2b049227 */ /* 0x000fe200078e00ff */
[----:B------:R-:W-:Y:S01]  /*51f0*/  @!P1 ISETP.NE.AND P2, PT, R10, 0x1, PT ;  /* 0x000000010a00980c */ /* 0x000fe20003f45270 */
[----:B------:R-:W-:Y:S01]  /*5200*/  ULOP3.LUT UP0, URZ, UR48, 0x1b0, URZ, 0xc0, !UPT ;  /* 0x000001b030ff7892 */ /* 0x000fe2000f80c0ff */
[----:B------:R-:W-:Y:S01]  /*5210*/  R2UR UR42, R21 ;  /* 0x00000000152a72ca */ /* 0x000fe200000e0000 */
[----:B------:R-:W-:Y:S01]  /*5220*/  @!P1 IMAD.HI.U32 R0, R45, R14, RZ ;  /* 0x0000000e2d009227 */ /* 0x000fe200078e00ff */
[----:B------:R-:W-:Y:S02]  /*5230*/  @!P1 SHF.R.U32.HI R4, RZ, R11, R4 ;  /* 0x0000000bff049219 */ /* 0x000fe40000011604 */
[----:B------:R-:W-:Y:S01]  /*5240*/  R2UR UR41, R20 ;  /* 0x00000000142972ca */ /* 0x000fe200000e0000 */
[----:B------:R-:W-:Y:S01]  /*5250*/  VIADD R104, R104, 0x1 ;  /* 0x0000000168687836 */ /* 0x000fe20000000000 */
[----:B------:R-:W-:Y:S02]  /*5260*/  @!P1 SHF.R.U32.HI R0, RZ, R15, R0 ;  /* 0x0000000fff009219 */ /* 0x000fe40000011600 */
[----:B------:R-:W-:Y:S02]  /*5270*/  @!P1 SEL R3, R43, R4, !P0 ;  /* 0x000000042b039207 */ /* 0x000fe40004000000 */
[----:B------:R-:W-:Y:S02]  /*5280*/  @!P1 SEL R4, R45, R0, !P2 ;  /* 0x000000002d049207 */ /* 0x000fe40005000000 */
[----:B------:R-:W-:Y:S01]  /*5290*/  @P4 SHF.R.U32.HI R96, RZ, 0x10, R17 ;  /* 0x00000010ff604819 */ /* 0x000fe20000011611 */
[----:B------:R-:W-:Y:S02]  /*52a0*/  USHF.L.U32 UR42, UR42, 0x6, URZ ;  /* 0x000000062a2a7899 */ /* 0x000fe400080006ff */
[----:B------:R-:W-:Y:S02]  /*52b0*/  @!P1 IMAD.IADD R0, R3, 0x1, -R4 ;  /* 0x0000000103009824 */ /* 0x000fe400078e0a04 */
[----:B------:R-:W-:Y:S01]  /*52c0*/  @!P1 IMAD.IADD R3, R4, 0x1, -R3 ;  /* 0x0000000104039824 */ /* 0x000fe200078e0a03 */
[----:B------:R-:W-:Y:S01]  /*52d0*/  UIMAD UR41, UR41, 0xc0, URZ ;  /* 0x000000c0292978a4 */ /* 0x000fe2000f8e02ff */
[----:B------:R-:W-:Y:S02]  /*52e0*/  @!P1 IMAD R45, R0, R10, R45 ;  /* 0x0000000a002d9224 */ /* 0x000fe400078e022d */
[----:B------:R-:W-:Y:S01]  /*52f0*/  @!P1 IMAD R43, R3, R12, R43 ;  /* 0x0000000c032b9224 */ /* 0x000fe200078e022b */
[----:B------:R-:W-:Y:S08]  /*5300*/  BRA.U !UP0, `(.L_x_82) ;  /* 0x0000000108407547 */ /* 0x000ff0000b800000 */
[----:B------:R-:W1:Y:S01]  /*5310*/  LDCU.64 UR8, c[0x4][0x88] ;  /* 0x01001100ff0877ac */ /* 0x000e620008000a00 */
[----:B------:R-:W-:Y:S01]  /*5320*/  MOV R15, 0x0 ;  /* 0x00000000000f7802 */ /* 0x000fe20000000f00 */
[----:B------:R-:W-:Y:S02]  /*5330*/  HFMA2 R12, -RZ, RZ, 0, 5.9604644775390625e-08 ;  /* 0x00000001ff0c7431 */ /* 0x000fe400000001ff */
[----:B------:R-:W-:Y:S02]  /*5340*/  IMAD.MOV.U32 R8, RZ, RZ, 0x70 ;  /* 0x00000070ff087424 */ /* 0x000fe400078e00ff */
[----:B------:R-:W-:Y:S01]  /*5350*/  IMAD.MOV.U32 R13, RZ, RZ, RZ ;  /* 0x000000ffff0d7224 */ /* 0x000fe200078e00ff */
[----:B------:R-:W2:Y:S01]  /*5360*/  LDCU.64 UR6, c[0x4][0x90] ;  /* 0x01001200ff0677ac */ /* 0x000ea20008000a00 */
[----:B------:R-:W3:Y:S01]  /*5370*/  LDC.64 R14, c[0x4][R15] ;  /* 0x010000000f0e7b82 */ /* 0x000ee20000000a00 */
[----:B------:R-:W4:Y:S01]  /*5380*/  LDCU.64 UR4, c[0x4][0x8] ;  /* 0x01000100ff0477ac */ /* 0x000f220008000a00 */
[----:B-1----:R-:W-:Y:S01]  /*5390*/  MOV R5, UR9 ;  /* 0x0000000900057c02 */ /* 0x002fe20008000f00 */
[----:B------:R-:W-:Y:S01]  /*53a0*/  IMAD.U32 R4, RZ, RZ, UR8 ;  /* 0x00000008ff047e24 */ /* 0x000fe2000f8e00ff */
[----:B--2---:R-:W-:Y:S01]  /*53b0*/  MOV R7, UR7 ;  /* 0x0000000700077c02 */ /* 0x004fe20008000f00 */
[----:B------:R-:W-:Y:S01]  /*53c0*/  IMAD.U32 R6, RZ, RZ, UR6 ;  /* 0x00000006ff067e24 */ /* 0x000fe2000f8e00ff */
[----:B----4-:R-:W-:Y:S01]  /*53d0*/  MOV R11, UR5 ;  /* 0x00000005000b7c02 */ /* 0x010fe20008000f00 */
[----:B------:R-:W-:Y:S02]  /*53e0*/  IMAD.U32 R10, RZ, RZ, UR4 ;  /* 0x00000004ff0a7e24 */ /* 0x000fe4000f8e00ff */
[----:B------:R-:W-:Y:S07]  /*53f0*/  LEPC R20, `(.L_x_82) ;  /* 0x000000001014794e */ /* 0x000fee0000000000 */
[----:B---3-5:R-:W-:Y:S05]  /*5400*/  CALL.ABS.NOINC R14 ;  /* 0x000000000e007343 */ /* 0x028fea0003c00000 */
.L_x_82:
[----:B------:R-:W-:Y:S09]  /*5410*/  ULOP3.LUT UP0, URZ, UR50, 0x1b0, URZ, 0xc0, !UPT ;  /* 0x000001b032ff7892 */ /* 0x000ff2000f80c0ff */
[----:B------:R-:W-:Y:S05]  /*5420*/  BRA.U !UP0, `(.L_x_83) ;  /* 0x0000000108407547 */ /* 0x000fea000b800000 */
        /* <DEDUP_REMOVED lines=16> */
.L_x_83:
[----:B------:R-:W-:Y:S01]  /*5530*/  ISETP.NE.U32.AND P4, PT, R84, RZ, PT ;  /* 0x000000ff5400720c */ /* 0x000fe20003f85070 */
[----:B------:R-:W-:Y:S01]  /*5540*/  UISETP.NE.AND UP2, UPT, UR51, URZ, UPT ;  /* 0x000000ff3300728c */ /* 0x000fe2000bf45270 */
[----:B------:R-:W-:Y:S01]  /*5550*/  ISETP.NE.U32.AND P2, PT, RZ, UR38, PT ;  /* 0x00000026ff007c0c */ /* 0x000fe2000bf45070 */
[----:B------:R-:W-:Y:S01]  /*5560*/  UISETP.NE.U32.AND UP1, UPT, UR44, URZ, UPT ;  /* 0x000000ff2c00728c */ /* 0x000fe2000bf25070 */
[----:B------:R-:W-:Y:S01]  /*5570*/  ISETP.NE.AND.EX P4, PT, R85, RZ, PT, P4 ;  /* 0x000000ff5500720c */ /* 0x000fe20003f85340 */
[----:B------:R-:W-:Y:S01]  /*5580*/  UPLOP3.LUT UP0, UPT, UPT, UPT, UPT, 0x40, 0x4 ;  /* 0x000000000004789c */ /* 0x000fe20003f0e870 */
[----:B------:R-:W-:Y:S01]  /*5590*/  ISETP.NE.AND.EX P2, PT, RZ, UR39, PT, P2 ;  /* 0x00000027ff007c0c */ /* 0x000fe2000bf45320 */
[----:B------:R-:W-:Y:S01]  /*55a0*/  UISETP.NE.AND.EX UP1, UPT, UR45, URZ, UPT, UP1 ;  /* 0x000000ff2d00728c */ /* 0x000fe2000bf25310 */
[----:B------:R-:W-:Y:S04]  /*55b0*/  PLOP3.LUT P1, PT, PT, PT, UP2, 0x80, 0x8 ;  /* 0x000000000008781c */ /* 0x000fe80003f2f028 */
[----:B------:R-:W-:Y:S06]  /*55c0*/  @UP2 UPLOP3.LUT UP0, UPT, UPT, UPT, UP1, 0x80, 0x8 ;  /* 0x000000000008289c */ /* 0x000fec0003f0f010 */
[----:B------:R-:W-:Y:S01]  /*55d0*/  PLOP3.LUT P0, PT, PT, PT, UP0, 0x80, 0x8 ;  /* 0x000000000008781c */ /* 0x000fe20003f0f008 */
[----:B------:R-:W-:Y:S01]  /*55e0*/  @!UPT UIADD3 URZ, UPT, UPT, URZ, URZ, URZ ;  /* 0x000000fffffff290 */ /* 0x000fe2000fffe0ff */
[----:B------:R-:W-:Y:S11]  /*55f0*/  BRA.U !UP1, `(.L_x_84) ;  /* 0x0000000109387547 */ /* 0x000ff6000b800000 */
[----:B------:R-:W-:Y:S01]  /*5600*/  UISETP.NE.U32.AND UP0, UPT, UR38, URZ, UPT ;  /* 0x000000ff2600728c */ /* 0x000fe2000bf05070 */
[----:B------:R-:W-:Y:S02]  /*5610*/  HFMA2 R0, -RZ, RZ, 0, 5.9604644775390625e-08 ;  /* 0x00000001ff007431 */ /* 0x000fe400000001ff */
[----:B------:R-:W-:Y:S01]  /*5620*/  IMAD.MOV.U32 R89, RZ, RZ, 0x1 ;  /* 0x00000001ff597424 */ /* 0x000fe200078e00ff */
[----:B------:R-:W-:Y:S06]  /*5630*/  UISETP.NE.AND.EX UP0, UPT, UR39, URZ, UPT, UP0 ;  /* 0x000000ff2700728c */ /* 0x000fec000bf05300 */
[----:B------:R-:W-:Y:S05]  /*5640*/  PLOP3.LUT P3, PT, PT, PT, UP0, 0x80, 0x8 ;  /* 0x000000000008781c */ /* 0x000fea0003f6f008 */
[----:B------:R-:W1:Y:S01]  /*5650*/  @UP0 LDCU.64 UR6, c[0x0][0x888] ;  /* 0x00011100ff0607ac */ /* 0x000e620008000a00 */
[----:B------:R-:W-:Y:S07]  /*5660*/  @UP0 UIMAD UR4, UR36, UR44, URZ ;  /* 0x0000002c240402a4 */ /* 0x000fee000f8e02ff */
[----:B------:R-:W-:Y:S01]  /*5670*/  @!P3 PRMT R89, R0, 0x7610, R89 ;  /* 0x000076100059b816 */ /* 0x000fe20000000059 */
[----:B-1----:R-:W-:Y:S03]  /*5680*/  @UP0 UIMAD.WIDE UR6, UR4, 0x4, UR6 ;  /* 0x00000004040608a5 */ /* 0x002fe6000f8e0206 */
[----:B------:R-:W1:Y:S03]  /*5690*/  @!UP0 LDCU UR4, c[0x0][0x880] ;  /* 0x00011000ff0487ac */ /* 0x000e660008000800 */
[----:B------:R-:W-:Y:S01]  /*56a0*/  IMAD.U32 R4, RZ, RZ, UR6 ;  /* 0x00000006ff047e24 */ /* 0x000fe2000f8e00ff */
[----:B------:R-:W-:Y:S05]  /*56b0*/  MOV R5, UR7 ;  /* 0x0000000700057c02 */ /* 0x000fea0008000f00 */
[----:B-----5:R2:W5:Y:S02]  /*56c0*/  @P3 LDG.E R48, desc[UR46][R4.64] ;  /* 0x0000002e04303981 */ /* 0x020564000c1e1900 */
[----:B-12---:R-:W-:Y:S02]  /*56d0*/  @!P3 IMAD.U32 R48, RZ, RZ, UR4 ;  /* 0x00000004ff30be24 */ /* 0x006fe4000f8e00ff */
.L_x_84:
[----:B------:R-:W-:Y:S05]  /*56e0*/  @!P4 BRA `(.L_x_85) ;  /* 0x000000000020c947 */ /* 0x000fea0003800000 */
[----:B------:R-:W-:Y:S04]  /*56f0*/  ISETP.NE.U32.AND P3, PT, R82, RZ, PT ;  /* 0x000000ff5200720c */ /* 0x000fe80003f65070 */
[----:B------:R-:W-:Y:S11]  /*5700*/  ISETP.NE.AND.EX P3, PT, R83, RZ, PT, P3 ;  /* 0x000000ff5300720c */ /* 0x000ff60003f65330 */
[----:B------:R-:W-:Y:S02]  /*5710*/  @!UPT UIADD3 URZ, UPT, UPT, URZ, URZ, URZ ;  /* 0x000000fffffff290 */ /* 0x000fe4000fffe0ff */
[----:B------:R-:W1:Y:S01]  /*5720*/  @P3 LDC.64 R4, c[0x0][0x8a8] ;  /* 0x00022a00ff043b82 */ /* 0x000e620000000a00 */
[----:B------:R-:W-:Y:S04]  /*5730*/  @P3 IMAD R0, R84, UR36, RZ ;  /* 0x0000002454003c24 */ /* 0x000fe8000f8e02ff */
[----:B-1----:R-:W-:Y:S05]  /*5740*/  @P3 IMAD.WIDE R4, R0, 0x4, R4 ;  /* 0x0000000400043825 */ /* 0x002fea00078e0204 */
[----:B-----5:R1:W5:Y:S02]  /*5750*/  @P3 LDG.E R46, desc[UR46][R4.64] ;  /* 0x0000002e042e3981 */ /* 0x020364000c1e1900 */
[----:B-1----:R-:W2:Y:S02]  /*5760*/  @!P3 LDC R46, c[0x0][0x8a0] ;  /* 0x00022800ff2ebb82 */ /* 0x002ea40000000800 */
.L_x_85:
[----:B-----5:R-:W-:Y:S01]  /*5770*/  ISETP.NE.AND P4, PT, R48, RZ, PT ;  /* 0x000000ff3000720c */ /* 0x020fe20003f85270 */
[----:B------:R-:W-:Y:S01]  /*5780*/  BSSY B1, `(.L_x_86) ;  /* 0x0000041000017945 */ /* 0x000fe20003800000 */
[----:B------:R-:W-:Y:S01]  /*5790*/  SEL R8, RZ, 0xffffffff, P2 ;  /* 0xffffffffff087807 */ /* 0x000fe20001000000 */
[----:B------:R-:W-:Y:S01]  /*57a0*/  IMAD.MOV.U32 R55, RZ, RZ, 0x1 ;  /* 0x00000001ff377424 */ /* 0x000fe200078e00ff */
[----:B------:R-:W-:Y:S02]  /*57b0*/  LOP3.LUT P3, RZ, R89, 0xff, RZ, 0xc0, !PT ;  /* 0x000000ff59ff7812 */ /* 0x000fe4000786c0ff */
[----:B------:R-:W-:Y:S02]  /*57c0*/  CS2R R58, SRZ ;  /* 0x00000000003a7805 */ /* 0x000fe4000001ff00 */
[----:B------:R-:W-:Y:S02]  /*57d0*/  @P1 SEL R5, RZ, 0xffffffff, P4 ;  /* 0xffffffffff051807 */ /* 0x000fe40002000000 */
[----:B------:R-:W-:Y:S02]  /*57e0*/  CS2R R56, SRZ ;  /* 0x0000000000387805 */ /* 0x000fe4000001ff00 */
[----:B------:R-:W-:Y:S02]  /*57f0*/  LEA R4, R98, UR49, 0x3 ;  /* 0x0000003162047c11 */ /* 0x000fe4000f8e18ff */
[----:B------:R-:W-:Y:S02]  /*5800*/  CS2R R62, SRZ ;  /* 0x00000000003e7805 */ /* 0x000fe4000001ff00 */
[----:B------:R-:W-:Y:S02]  /*5810*/  @P0 SEL R5, R8, R5, !P3 ;  /* 0x0000000508050207 */ /* 0x000fe40005800000 */
[----:B------:R-:W-:Y:S02]  /*5820*/  CS2R R60, SRZ ;  /* 0x00000000003c7805 */ /* 0x000fe4000001ff00 */
[----:B------:R-:W-:Y:S02]  /*5830*/  LEA R105, R44, UR49, 0x3 ;  /* 0x000000312c697c11 */ /* 0x000fe4000f8e18ff */
[----:B------:R-:W-:Y:S02]  /*5840*/  @P1 LOP3.LUT R5, R5, 0x1, RZ, 0xc0, !PT ;  /* 0x0000000105051812 */ /* 0x000fe400078ec0ff */
[----:B------:R-:W-:Y:S02]  /*5850*/  SHF.L.U32 R6, R100, 0x1f, RZ ;  /* 0x0000001f64067819 */ /* 0x000fe400000006ff */
[----:B------:R-:W-:Y:S02]  /*5860*/  ISETP.NE.U32.OR P6, PT, R5, 0x1, !P1 ;  /* 0x000000010500780c */ /* 0x000fe40004fc5470 */
[----:B------:R-:W-:Y:S02]  /*5870*/  PLOP3.LUT P2, PT, PT, PT, UP1, 0x80, 0x8 ;  /* 0x000000000008781c */ /* 0x000fe40003f4f018 */
[----:B------:R-:W-:Y:S02]  /*5880*/  SEL R5, RZ, 0xffffffff, P4 ;  /* 0xffffffffff057807 */ /* 0x000fe40002000000 */
[----:B------:R-:W-:Y:S02]  /*5890*/  LEA.HI R47, R44, R44, RZ, 0x1 ;  /* 0x0000002c2c2f7211 */ /* 0x000fe400078f08ff */
[----:B------:R-:W-:Y:S02]  /*58a0*/  P2R R54, PR, RZ, 0x40 ;  /* 0x00000040ff367803 */ /* 0x000fe40000000000 */
[----:B------:R-:W-:Y:S02]  /*58b0*/  SHF.R.U32.HI R3, RZ, 0x1, R47 ;  /* 0x00000001ff037819 */ /* 0x000fe4000001162f */
[----:B------:R-:W-:Y:S02]  /*58c0*/  LOP3.LUT R47, R47, 0xffe, RZ, 0xc0, !PT ;  /* 0x00000ffe2f2f7812 */ /* 0x000fe400078ec0ff */
[----:B------:R-:W-:Y:S01]  /*58d0*/  @P6 SHF.L.U32 R7, R97, 0x1f, RZ ;  /* 0x0000001f61076819 */ /* 0x000fe200000006ff */
[----:B------:R-:W-:Y:S01]  /*58e0*/  IMAD R0, R3, 0xc0, R2 ;  /* 0x000000c003007824 */ /* 0x000fe200078e0202 */
[----:B------:R-:W-:Y:S01]  /*58f0*/  @P2 SEL R5, R8, R5, !P3 ;  /* 0x0000000508052207 */ /* 0x000fe20005800000 */
[----:B------:R-:W-:Y:S01]  /*5900*/  IMAD.IADD R47, R44, 0x1, -R47 ;  /* 0x000000012c2f7824 */ /* 0x000fe200078e0a2f */
[----:B------:R-:W1:Y:S02]  /*5910*/  @P6 SYNCS.PHASECHK.TRANS64.TRYWAIT P1, [R4+URZ+0x30], R7 ;  /* 0x00003007040065a7 */ /* 0x000e6400080211ff */
[----:B------:R-:W-:Y:S01]  /*5920*/  LOP3.LUT R5, R5, 0x1, RZ, 0xc0, !PT ;  /* 0x0000000105057812 */ /* 0x000fe200078ec0ff */
[----:B------:R-:W-:Y:S03]  /*5930*/  IMAD R47, R47, 0x100000, R0 ;  /* 0x001000002f2f7824 */ /* 0x000fe600078e0200 */
[----:B------:R-:W-:Y:S04]  /*5940*/  ISETP.NE.U32.AND P5, PT, R5, 0x1, PT ;  /* 0x000000010500780c */ /* 0x000fe80003fa5070 */
[----:B------:R-:W-:Y:S01]  /*5950*/  P2R R68, PR, RZ, 0x20 ;  /* 0x00000020ff447803 */ /* 0x000fe20000000000 */
[----:B------:R3:W4:Y:S01]  /*5960*/  SYNCS.PHASECHK.TRANS64.TRYWAIT P0, [R105+URZ+0x90], R6 ;  /* 0x00009006690075a7 */ /* 0x00072200080011ff */
[----:B-1----:R-:W-:Y:S01]  /*5970*/  @P6 SEL R55, RZ, 0x1, !P1 ;  /* 0x00000001ff376807 */ /* 0x002fe20004800000 */
[----:B---3--:R-:W-:Y:S06]  /*5980*/  @!P6 BRA `(.L_x_87) ;  /* 0x000000000080e947 */ /* 0x008fec0003800000 */
[----:B------:R-:W-:Y:S01]  /*5990*/  @P5 IMAD R5, R98, 0x1000, R93 ;  /* 0x0000100062055824 */ /* 0x000fe200078e025d */
[----:B------:R-:W-:Y:S01]  /*59a0*/  ISETP.NE.AND P1, PT, R55, RZ, PT ;  /* 0x000000ff3700720c */ /* 0x000fe20003f25270 */
[----:B------:R-:W-:Y:S01]  /*59b0*/  BSSY B0, `(.L_x_88) ;  /* 0x000000b000007945 */ /* 0x000fe20003800000 */
[----:B------:R-:W-:Y:S01]  /*59c0*/  CS2R R62, SRZ ;  /* 0x00000000003e7805 */ /* 0x000fe2000001ff00 */
[----:B------:R-:W-:Y:S01]  /*59d0*/  @P5 VIADD R0, R5, UR49 ;  /* 0x0000003105005c36 */ /* 0x000fe20008000000 */
[----:B------:R-:W-:Y:S02]  /*59e0*/  CS2R R60, SRZ ;  /* 0x00000000003c7805 */ /* 0x000fe4000001ff00 */
[----:B------:R-:W-:Y:S02]  /*59f0*/  CS2R R58, SRZ ;  /* 0x00000000003a7805 */ /* 0x000fe4000001ff00 */
[----:B------:R-:W-:Y:S01]  /*5a00*/  CS2R R56, SRZ ;  /* 0x0000000000387805 */ /* 0x000fe2000001ff00 */
[----:B------:R-:W-:Y:S04]  /*5a10*/  @P5 IMAD R0, R101, -0x10, R0 ;  /* 0xfffffff065005824 */ /* 0x000fe800078e0200 */
[----:B------:R-:W-:Y:S05]  /*5a20*/  @P1 BRA `(.L_x_89) ;  /* 0x00000000000c1947 */ /* 0x000fea0003800000 */
[----:B------:R-:W-:Y:S04]  /*5a30*/  SHF.L.U32 R3, R97, 0x1f, RZ ;  /* 0x0000001f61037819 */ /* 0x000fe800000006ff */
[----:B------:R-:W1:Y:S02]  /*5a40*/  SYNCS.PHASECHK.TRANS64.TRYWAIT P1, [R4+URZ+0x30], R3 ;  /* 0x00003003040075a7 */ /* 0x000e6400080211ff */
[----:B-1----:R-:W-:Y:S05]  /*5a50*/  @!P1 BRA `(.L_x_90) ;  /* 0x0000003000f89947 */ /* 0x002fea0003800000 */
.L_x_89:
[----:B------:R-:W-:Y:S05]  /*5a60*/  BSYNC B0 ;  /* 0x0000000000007941 */ /* 0x000fea0003800000 */
.L_x_88:
[----:B------:R-:W-:Y:S01]  /*5a70*/  ISETP.NE.AND P1, PT, R68, RZ, PT ;  /* 0x000000ff4400720c */ /* 0x000fe20003f25270 */
[----:B-1----:R-:W-:Y:S02]  /*5a80*/  VIADD R4, R4, 0x48 ;  /* 0x0000004804047836 */ /* 0x002fe40000000000 */
[----:B------:R-:W-:Y:S02]  /*5a90*/  IMAD.U32 R3, RZ, RZ, UR37 ;  /* 0x00000025ff037e24 */ /* 0x000fe4000f8e00ff */
[----:B------:R-:W-:Y:S03]  /*5aa0*/  VIADD R98, R98, 0x1 ;  /* 0x0000000162627836 */ /* 0x000fe60000000000 */
[----:B------:R-:W-:Y:S05]  /*5ab0*/  PRMT R3, R3, 0x654, R4 ;  /* 0x0000065403037816 */ /* 0x000fea0000000004 */
[----:B------:R1:W3:Y:S04]  /*5ac0*/  @P1 LDS.128 R60, [R5+UR49+0x200] ;  /* 0x00020031053c1984 */ /* 0x0002e80008000c00 */
[----:B------:R1:W1:Y:S01]  /*5ad0*/  @P1 LDS.128 R56, [R0+0x210] ;  /* 0x0002100000381984 */ /* 0x0002620000000c00 */
[C---:B------:R-:W-:Y:S01]  /*5ae0*/  ISETP.NE.AND P1, PT, R98.reuse, 0x3, PT ;  /* 0x000000036200780c */ /* 0x040fe20003f25270 */
[----:B------:R-:W-:Y:S01]  /*5af0*/  @!PT LDS RZ, [RZ] ;  /* 0x00000000fffff984 */ /* 0x000fe20000000800 */
[----:B------:R-:W-:Y:S01]  /*5b00*/  @!PT LDS RZ, [RZ] ;  /* 0x00000000fffff984 */ /* 0x000fe20000000800 */
[----:B------:R-:W-:Y:S01]  /*5b10*/  @!PT LDS RZ, [RZ] ;  /* 0x00000000fffff984 */ /* 0x000fe20000000800 */
[----:B------:R-:W-:Y:S01]  /*5b20*/  @!PT LDS RZ, [RZ] ;  /* 0x00000000fffff984 */ /* 0x000fe20000000800 */
[----:B------:R5:W-:Y:S06]  /*5b30*/  MEMBAR.ALL.CTA ;  /* 0x0000000000007992 */ /* 0x000bec0000008000 */
[----:B-----5:R-:W5:Y:S01]  /*5b40*/  FENCE.VIEW.ASYNC.S ;  /* 0x00000000000073c6 */ /* 0x020f620000000000 */
[----:B------:R-:W-:Y:S02]  /*5b50*/  SEL R4, RZ, 0x1, P1 ;  /* 0x00000001ff047807 */ /* 0x000fe40000800000 */
[----:B------:R-:W-:Y:S02]  /*5b60*/  SEL R98, R98, RZ, P1 ;  /* 0x000000ff62627207 */ /* 0x000fe40000800000 */
[----:B------:R-:W-:Y:S01]  /*5b70*/  LOP3.LUT R97, R97, R4, RZ, 0x3c, !PT ;  /* 0x0000000461617212 */ /* 0x000fe200078e3cff */
[----:B-----5:R1:W-:Y:S06]  /*5b80*/  SYNCS.ARRIVE.TRANS64.RED.A1T0 RZ, [R3+URZ], RZ ;  /* 0x000000ff03ff79a7 */ /* 0x0203ec00081004ff */
.L_x_87:
[----:B------:R-:W-:Y:S05]  /*5b90*/  BSYNC B1 ;  /* 0x0000000000017941 */ /* 0x000fea0003800000 */
.L_x_86:
[----:B-1----:R-:W-:Y:S04]  /*5ba0*/  SHF.R.U32.HI R3, RZ, 0x15, R47 ;  /* 0x00000015ff037819 */ /* 0x002fe8000001162f */
[----:B------:R-:W-:Y:S01]  /*5bb0*/  LOP3.LUT P1, RZ, R3, 0x3, R94, 0x48, !PT ;  /* 0x0000000303ff7812 */ /* 0x000fe2000782485e */
[----:B------:R-:W-:Y:S01]  /*5bc0*/  @!UPT UIADD3 URZ, UPT, UPT, URZ, URZ, URZ ;  /* 0x000000fffffff290 */ /* 0x000fe2000fffe0ff */
[----:B----4-:R-:W-:Y:S11]  /*5bd0*/  @P0 BRA `(.L_x_91) ;  /* 0x0000000000080947 */ /* 0x010ff60003800000 */
[----:B------:R-:W1:Y:S02]  /*5be0*/  SYNCS.PHASECHK.TRANS64.TRYWAIT P0, [R105+URZ+0x90], R6 ;  /* 0x00009006690075a7 */ /* 0x000e6400080011ff */
[----:B-1----:R-:W-:Y:S05]  /*5bf0*/  @!P0 BRA `(.L_x_92) ;  /* 0x0000003000a48947 */ /* 0x002fea0003800000 */
.L_x_91:
[----:B------:R-:W-:Y:S05]  /*5c00*/  @!P1 BRA `(.L_x_93) ;  /* 0x0000000000409947 */ /* 0x000fea0003800000 */
[----:B------:R-:W4:Y:S01]  /*5c10*/  LDCU.64 UR8, c[0x4][0x78] ;  /* 0x01000f00ff0877ac */ /* 0x000f220008000a00 */
[----:B------:R-:W-:Y:S01]  /*5c20*/  MOV R15, 0x0 ;  /* 0x00000000000f7802 */ /* 0x000fe20000000f00 */
[----:B------:R-:W-:Y:S02]  /*5c30*/  HFMA2 R12, -RZ, RZ, 0, 5.9604644775390625e-08 ;  /* 0x00000001ff0c7431 */ /* 0x000fe400000001ff */
[----:B------:R-:W-:Y:S02]  /*5c40*/  IMAD.MOV.U32 R8, RZ, RZ, 0x192 ;  /* 0x00000192ff087424 */ /* 0x000fe400078e00ff */
[----:B------:R-:W-:Y:S01]  /*5c50*/  IMAD.MOV.U32 R13, RZ, RZ, RZ ;  /* 0x000000ffff0d7224 */ /* 0x000fe200078e00ff */
[----:B------:R-:W5:Y:S01]  /*5c60*/  LDCU.64 UR6, c[0x4][0x80] ;  /* 0x01001000ff0677ac */ /* 0x000f620008000a00 */
[----:B------:R-:W2:Y:S01]  /*5c70*/  LDC.64 R14, c[0x4][R15] ;  /* 0x010000000f0e7b82 */ /* 0x000ea20000000a00 */
[----:B------:R-:W3:Y:S01]  /*5c80*/  LDCU.64 UR4, c[0x4][0x18] ;  /* 0x01000300ff0477ac */ /* 0x000ee20008000a00 */
[----:B----4-:R-:W-:Y:S01]  /*5c90*/  MOV R5, UR9 ;  /* 0x0000000900057c02 */ /* 0x010fe20008000f00 */
[----:B------:R-:W-:Y:S01]  /*5ca0*/  IMAD.U32 R4, RZ, RZ, UR8 ;  /* 0x00000008ff047e24 */ /* 0x000fe2000f8e00ff */
[----:B-----5:R-:W-:Y:S01]  /*5cb0*/  MOV R7, UR7 ;  /* 0x0000000700077c02 */ /* 0x020fe20008000f00 */
[----:B-1----:R-:W-:Y:S01]  /*5cc0*/  IMAD.U32 R6, RZ, RZ, UR6 ;  /* 0x00000006ff067e24 */ /* 0x002fe2000f8e00ff */
[----:B---3--:R-:W-:Y:S01]  /*5cd0*/  MOV R11, UR5 ;  /* 0x00000005000b7c02 */ /* 0x008fe20008000f00 */
[----:B------:R-:W-:Y:S02]  /*5ce0*/  IMAD.U32 R10, RZ, RZ, UR4 ;  /* 0x00000004ff0a7e24 */ /* 0x000fe4000f8e00ff */
[----:B------:R-:W-:Y:S07]  /*5cf0*/  LEPC R20, `(.L_x_93) ;  /* 0x000000001014794e */ /* 0x000fee0000000000 */
[----:B--2---:R-:W-:Y:S05]  /*5d00*/  CALL.ABS.NOINC R14 ;  /* 0x000000000e007343 */ /* 0x004fea0003c00000 */
.L_x_93:
[----:B------:R-:W-:Y:S01]  /*5d10*/  ISETP.NE.AND P0, PT, R102, RZ, PT ;  /* 0x000000ff6600720c */ /* 0x000fe20003f05270 */
[----:B------:R-:W-:Y:S05]  /*5d20*/  WARPSYNC.ALL ;  /* 0x0000000000007948 */ /* 0x000fea0003800000 */
[----:B------:R-:W-:Y:S01]  /*5d30*/  R2UR UR4, R47 ;  /* 0x000000002f0472ca */ /* 0x000fe200000e0000 */
[----:B------:R-:W-:Y:S01]  /*5d40*/  USHF.L.U32 UR5, UR54, 0xc, URZ ;  /* 0x0000000c36057899 */ /* 0x000fe200080006ff */
[C---:B---3--:R-:W-:Y:S01]  /*5d50*/  SHF.L.U32 R50, R60.reuse, 0x10, RZ ;  /* 0x000000103c327819 */ /* 0x048fe200000006ff */
[----:B------:R-:W-:Y:S01]  /*5d60*/  IMAD.SHL.U32 R53, R63, 0x100, RZ ;  /* 0x000001003f357824 */ /* 0x000fe200078e00ff */
[C---:B------:R-:W-:Y:S01]  /*5d70*/  PRMT R49, R60.reuse, 0x8880, RZ ;  /* 0x000088803c317816 */ /* 0x040fe200000000ff */
[----:B------:R-:W-:Y:S01]  /*5d80*/  BSSY.RECONVERGENT B0, `(.L_x_94) ;  /* 0x0000098000007945 */ /* 0x000fe20003800200 */
[----:B------:R-:W-:Y:S02]  /*5d90*/  SHF.R.S32.HI R50, RZ, 0x18, R50 ;  /* 0x00000018ff327819 */ /* 0x000fe40000011432 */
[----:B------:R-:W-:Y:S02]  /*5da0*/  SHF.L.U32 R51, R60, 0x8, RZ ;  /* 0x000000083c337819 */ /* 0x000fe400000006ff */
[----:B------:R-:W-:Y:S02]  /*5db0*/  SHF.L.U32 R52, R61, 0x10, RZ ;  /* 0x000000103d347819 */ /* 0x000fe400000006ff */
[----:B------:R-:W-:Y:S01]  /*5dc0*/  LOP3.LUT R69, R93, UR5, RZ, 0xfc, !PT ;  /* 0x000000055d457c12 */ /* 0x000fe2000f8efcff */
[----:B-1----:R-:W-:Y:S01]  /*5dd0*/  LDTM.16dp32bit_t0_t15.x32 R4, tmem[UR4] ;  /* 0x00000004000479ee */ /* 0x002fe20008a80000 */
[----:B------:R-:W2:Y:S01]  /*5de0*/  LDTM.16dp32bit_t16_t31.x32 R4, tmem[UR4+0x20] ;  /* 0x00002004000479ee */ /* 0x000ea20008aa0000 */
[----:B------:R-:W-:Y:S02]  /*5df0*/  SHF.L.U32 R106, R95, 0x4, RZ ;  /* 0x000000045f6a7819 */ /* 0x000fe400000006ff */
[----:B------:R-:W-:Y:S02]  /*5e00*/  IADD3 R71, PT, PT, R69, UR49, RZ ;  /* 0x0000003145477c10 */ /* 0x000fe4000fffe0ff */
[----:B------:R-:W-:Y:S02]  /*5e10*/  SHF.R.S32.HI R53, RZ, 0x18, R53 ;  /* 0x00000018ff357819 */ /* 0x000fe40000011435 */
[----:B------:R-:W-:Y:S01]  /*5e20*/  IADD3 R77, PT, PT, R71, R106, RZ ;  /* 0x0000006a474d7210 */ /* 0x000fe20007ffe0ff */
[C---:B--2---:R-:W-:Y:S02]  /*5e30*/  IMAD R0, R46.reuse, R4, RZ ;  /* 0x000000042e007224 */ /* 0x044fe400078e02ff */
[C---:B------:R-:W-:Y:S02]  /*5e40*/  IMAD R3, R46.reuse, R5, RZ ;  /* 0x000000052e037224 */ /* 0x040fe400078e02ff */
[----:B------:R-:W-:Y:S01]  /*5e50*/  IMAD R0, R49, R48, R0 ;  /* 0x0000003031007224 */ /* 0x000fe200078e0200 */
[----:B------:R-:W-:Y:S01]  /*5e60*/  SHF.R.S32.HI R49, RZ, 0x18, R51 ;  /* 0x00000018ff317819 */ /* 0x000fe20000011433 */
[----:B------:R-:W-:Y:S01]  /*5e70*/  IMAD R6, R46, R6, RZ ;  /* 0x000000062e067224 */ /* 0x000fe200078e02ff */
[----:B------:R-:W-:Y:S01]  /*5e80*/  PRMT R51, R61, 0x8880, RZ ;  /* 0x000088803d337816 */ /* 0x000fe200000000ff */
[-C--:B------:R-:W-:Y:S01]  /*5e90*/  IMAD R3, R50, R48.reuse, R3 ;  /* 0x0000003032037224 */ /* 0x080fe200078e0203 */
[----:B------:R-:W-:Y:S01]  /*5ea0*/  SHF.R.S32.HI R50, RZ, 0x18, R60 ;  /* 0x00000018ff327819 */ /* 0x000fe2000001143c */
[----:B------:R-:W-:Y:S02]  /*5eb0*/  IMAD R7, R46, R7, RZ ;  /* 0x000000072e077224 */ /* 0x000fe400078e02ff */
[-C--:B------:R-:W-:Y:S01]  /*5ec0*/  IMAD R6, R49, R48.reuse, R6 ;  /* 0x0000003031067224 */ /* 0x080fe200078e0206 */
[----:B------:R-:W-:Y:S01]  /*5ed0*/  MOV R49, R51 ;  /* 0x0000003300317202 */ /* 0x000fe20000000f00 */
[----:B------:R-:W-:Y:S01]  /*5ee0*/  IMAD R7, R50, R48, R7 ;  /* 0x0000003032077224 */ /* 0x000fe200078e0207 */
[----:B------:R-:W-:Y:S01]  /*5ef0*/  SHF.R.S32.HI R50, RZ, 0x18, R52 ;  /* 0x00000018ff327819 */ /* 0x000fe20000011434 */
[C---:B------:R-:W-:Y:S01]  /*5f00*/  IMAD R4, R46.reuse, R8, RZ ;  /* 0x000000082e047224 */ /* 0x040fe200078e02ff */
[----:B------:R-:W-:Y:S01]  /*5f10*/  PRMT R52, R63, 0x8880, RZ ;  /* 0x000088803f347816 */ /* 0x000fe200000000ff */
[----:B------:R-:W-:Y:S01]  /*5f20*/  IMAD.SHL.U32 R51, R61, 0x100, RZ ;  /* 0x000001003d337824 */ /* 0x000fe200078e00ff */
[----:B------:R-:W-:Y:S01]  /*5f30*/  I2IP.S8.S32.SAT R64, R7, R6, RZ ;  /* 0x0000000607407239 */ /* 0x000fe200000014ff */
[C---:B------:R-:W-:Y:S02]  /*5f40*/  IMAD R5, R46.reuse, R9, RZ ;  /* 0x000000092e057224 */ /* 0x040fe400078e02ff */
[----:B------:R-:W-:Y:S01]  /*5f50*/  IMAD R4, R49, R48, R4 ;  /* 0x0000003031047224 */ /* 0x000fe200078e0204 */
[----:B------:R-:W-:Y:S01]  /*5f60*/  SHF.R.S32.HI R49, RZ, 0x18, R51 ;  /* 0x00000018ff317819 */ /* 0x000fe20000011433 */
[----:B------:R-:W-:Y:S01]  /*5f70*/  IMAD R10, R46, R10, RZ ;  /* 0x0000000a2e0a7224 */ /* 0x000fe200078e02ff */
[----:B------:R-:W-:Y:S01]  /*5f80*/  I2IP.S8.S32.SAT R64, R3, R0, R64 ;  /* 0x0000000003407239 */ /* 0x000fe20000001440 */
[-C--:B------:R-:W-:Y:S01]  /*5f90*/  IMAD R5, R50, R48.reuse, R5 ;  /* 0x0000003032057224 */ /* 0x080fe200078e0205 */
[----:B------:R-:W-:Y:S01]  /*5fa0*/  SHF.R.S32.HI R50, RZ, 0x18, R61 ;  /* 0x00000018ff327819 */ /* 0x000fe2000001143d */
[----:B------:R-:W-:Y:S01]  /*5fb0*/  IMAD R11, R46, R11, RZ ;  /* 0x0000000b2e0b7224 */ /* 0x000fe200078e02ff */
[C---:B------:R-:W-:Y:S01]  /*5fc0*/  SHF.L.U32 R51, R62.reuse, 0x8, RZ ;  /* 0x000000083e337819 */ /* 0x040fe200000006ff */
[-C--:B------:R-:W-:Y:S01]  /*5fd0*/  IMAD R10, R49, R48.reuse, R10 ;  /* 0x00000030310a7224 */ /* 0x080fe200078e020a */
[----:B------:R-:W-:Y:S01]  /*5fe0*/  PRMT R49, R62, 0x8880, RZ ;  /* 0x000088803e317816 */ /* 0x000fe200000000ff */
[----:B------:R-:W-:Y:S01]  /*5ff0*/  IMAD R11, R50, R48, R11 ;  /* 0x00000030320b7224 */ /* 0x000fe200078e020b */
[----:B------:R-:W-:Y:S01]  /*6000*/  SHF.L.U32 R50, R62, 0x10, RZ ;  /* 0x000000103e327819 */ /* 0x000fe200000006ff */
[C---:B------:R-:W-:Y:S02]  /*6010*/  IMAD R8, R46.reuse, R12, RZ ;  /* 0x0000000c2e087224 */ /* 0x040fe400078e02ff */
[C---:B------:R-:W-:Y:S01]  /*6020*/  IMAD R9, R46.reuse, R13, RZ ;  /* 0x0000000d2e097224 */ /* 0x040fe200078e02ff */
[----:B------:R-:W-:Y:S01]  /*6030*/  SHF.R.S32.HI R50, RZ, 0x18, R50 ;  /* 0x00000018ff327819 */ /* 0x000fe20000011432 */
[----:B------:R-:W-:Y:S01]  /*6040*/  IMAD R8, R49, R48, R8 ;  /* 0x0000003031087224 */ /* 0x000fe200078e0208 */
[----:B------:R-:W-:Y:S01]  /*6050*/  SHF.R.S32.HI R49, RZ, 0x18, R51 ;  /* 0x00000018ff317819 */ /* 0x000fe20000011433 */
[----:B------:R-:W-:Y:S01]  /*6060*/  IMAD R14, R46, R14, RZ ;  /* 0x0000000e2e0e7224 */ /* 0x000fe200078e02ff */
[----:B------:R-:W-:Y:S01]  /*6070*/  I2IP.S8.S32.SAT R65, R11, R10, RZ ;  /* 0x0000000a0b417239 */ /* 0x000fe200000014ff */
[-C--:B------:R-:W-:Y:S01]  /*6080*/  IMAD R9, R50, R48.reuse, R9 ;  /* 0x0000003032097224 */ /* 0x080fe200078e0209 */
[----:B------:R-:W-:Y:S01]  /*6090*/  SHF.L.U32 R51, R63, 0x10, RZ ;  /* 0x000000103f337819 */ /* 0x000fe200000006ff */
[C---:B------:R-:W-:Y:S01]  /*60a0*/  IMAD R15, R46.reuse, R15, RZ ;  /* 0x0000000f2e0f7224 */ /* 0x040fe200078e02ff */
[----:B------:R-:W-:Y:S01]  /*60b0*/  SHF.R.S32.HI R50, RZ, 0x18, R62 ;  /* 0x00000018ff327819 */ /* 0x000fe2000001143e */
[----:B------:R-:W-:Y:S01]  /*60c0*/  IMAD R14, R49, R48, R14 ;  /* 0x00000030310e7224 */ /* 0x000fe200078e020e */
[----:B------:R-:W-:Y:S01]  /*60d0*/  MOV R49, R52 ;  /* 0x0000003400317202 */ /* 0x000fe20000000f00 */
[C---:B------:R-:W-:Y:S01]  /*60e0*/  IMAD R12, R46.reuse, R16, RZ ;  /* 0x000000102e0c7224 */ /* 0x040fe200078e02ff */
[----:B------:R-:W-:Y:S01]  /*60f0*/  SHF.R.S32.HI R51, RZ, 0x18, R51 ;  /* 0x00000018ff337819 */ /* 0x000fe20000011433 */
[----:B------:R-:W-:Y:S01]  /*6100*/  IMAD R13, R46, R17, RZ ;  /* 0x000000112e0d7224 */ /* 0x000fe200078e02ff */
[----:B------:R-:W-:Y:S01]  /*6110*/  I2IP.S8.S32.SAT R65, R5, R4, R65 ;  /* 0x0000000405417239 */ /* 0x000fe20000001441 */
[----:B------:R-:W-:Y:S01]  /*6120*/  IMAD R15, R50, R48, R15 ;  /* 0x00000030320f7224 */ /* 0x000fe200078e020f */
[----:B------:R-:W-:Y:S01]  /*6130*/  SHF.R.S32.HI R50, RZ, 0x18, R63 ;  /* 0x00000018ff327819 */ /* 0x000fe2000001143f */
[----:B------:R-:W-:Y:S01]  /*6140*/  IMAD R18, R46, R18, RZ ;  /* 0x000000122e127224 */ /* 0x000fe200078e02ff */
[----:B------:R-:W-:Y:S01]  /*6150*/  SHF.L.U32 R52, R58, 0x10, RZ ;  /* 0x000000103a347819 */ /* 0x000fe200000006ff */
[----:B------:R-:W-:Y:S01]  /*6160*/  IMAD R12, R49, R48, R12 ;  /* 0x00000030310c7224 */ /* 0x000fe200078e020c */
[----:B------:R-:W-:Y:S01]  /*6170*/  I2IP.S8.S32.SAT R66, R15, R14, RZ ;  /* 0x0000000e0f427239 */ /* 0x000fe200000014ff */
[----:B------:R-:W-:Y:S01]  /*6180*/  IMAD R19, R46, R19, RZ ;  /* 0x000000132e137224 */ /* 0x000fe200078e02ff */
[----:B------:R-:W-:Y:S01]  /*6190*/  PRMT R49, R56, 0x8880, RZ ;  /* 0x0000888038317816 */ /* 0x000fe200000000ff */
[----:B------:R-:W-:Y:S01]  /*61a0*/  IMAD R13, R51, R48, R13 ;  /* 0x00000030330d7224 */ /* 0x000fe200078e020d */
[----:B------:R-:W-:Y:S01]  /*61b0*/  I2IP.S8.S32.SAT R66, R9, R8, R66 ;  /* 0x0000000809427239 */ /* 0x000fe20000001442 */
[-C--:B------:R-:W-:Y:S01]  /*61c0*/  IMAD R18, R53, R48.reuse, R18 ;  /* 0x0000003035127224 */ /* 0x080fe200078e0212 */
[----:B------:R-:W-:Y:S01]  /*61d0*/  SHF.R.S32.HI R52, RZ, 0x18, R52 ;  /* 0x00000018ff347819 */ /* 0x000fe20000011434 */
[----:B------:R-:W-:Y:S01]  /*61e0*/  IMAD R19, R50, R48, R19 ;  /* 0x0000003032137224 */ /* 0x000fe200078e0213 */
[----:B------:R-:W-:Y:S01]  /*61f0*/  SHF.L.U32 R50, R56, 0x10, RZ ;  /* 0x0000001038327819 */ /* 0x000fe200000006ff */
[----:B------:R-:W-:Y:S01]  /*6200*/  IMAD R16, R46, R20, RZ ;  /* 0x000000142e107224 */ /* 0x000fe200078e02ff */
[----:B------:R-:W-:Y:S01]  /*6210*/  SHF.L.U32 R51, R56, 0x8, RZ ;  /* 0x0000000838337819 */ /* 0x000fe200000006ff */
[C---:B------:R-:W-:Y:S01]  /*6220*/  IMAD R17, R46.reuse, R21, RZ ;  /* 0x000000152e117224 */ /* 0x040fe200078e02ff */
[----:B------:R-:W-:Y:S01]  /*6230*/  SHF.R.S32.HI R50, RZ, 0x18, R50 ;  /* 0x00000018ff327819 */ /* 0x000fe20000011432 */
[----:B------:R-:W-:Y:S01]  /*6240*/  IMAD R16, R49, R48, R16 ;  /* 0x0000003031107224 */ /* 0x000fe200078e0210 */
[----:B------:R-:W-:Y:S01]  /*6250*/  SHF.R.S32.HI R51, RZ, 0x18, R51 ;  /* 0x00000018ff337819 */ /* 0x000fe20000011433 */
[----:B------:R-:W-:Y:S01]  /*6260*/  IMAD R22, R46, R22, RZ ;  /* 0x000000162e167224 */ /* 0x000fe200078e02ff */
[----:B------:R-:W-:Y:S01]  /*6270*/  I2IP.S8.S32.SAT R67, R19, R18, RZ ;  /* 0x0000001213437239 */ /* 0x000fe200000014ff */
[-C--:B------:R-:W-:Y:S01]  /*6280*/  IMAD R17, R50, R48.reuse, R17 ;  /* 0x0000003032117224 */ /* 0x080fe200078e0211 */
[----:B------:R-:W-:Y:S01]  /*6290*/  SHF.R.S32.HI R49, RZ, 0x18, R56 ;  /* 0x00000018ff317819 */ /* 0x000fe20000011438 */
[C---:B------:R-:W-:Y:S01]  /*62a0*/  IMAD R23, R46.reuse, R23, RZ ;  /* 0x000000172e177224 */ /* 0x040fe200078e02ff */
[----:B------:R-:W-:Y:S01]  /*62b0*/  PRMT R50, R57, 0x8880, RZ ;  /* 0x0000888039327816 */ /* 0x000fe200000000ff */
[----:B------:R-:W-:Y:S01]  /*62c0*/  IMAD R22, R51, R48, R22 ;  /* 0x0000003033167224 */ /* 0x000fe200078e0216 */
[----:B------:R-:W-:Y:S01]  /*62d0*/  I2IP.S8.S32.SAT R67, R13, R12, R67 ;  /* 0x0000000c0d437239 */ /* 0x000fe20000001443 */
[----:B------:R-:W-:Y:S01]  /*62e0*/  IMAD R23, R49, R48, R23 ;  /* 0x0000003031177224 */ /* 0x000fe200078e0217 */
[----:B------:R-:W-:Y:S01]  /*62f0*/  SHF.L.U32 R51, R57, 0x10, RZ ;  /* 0x0000001039337819 */ /* 0x000fe200000006ff */
[----:B------:R-:W-:Y:S01]  /*6300*/  IMAD R20, R46, R24, RZ ;  /* 0x000000182e147224 */ /* 0x000fe200078e02ff */
[----:B------:R-:W-:Y:S01]  /*6310*/  SHF.L.U32 R53, R58, 0x8, RZ ;  /* 0x000000083a357819 */ /* 0x000fe200000006ff */
[----:B------:R-:W-:Y:S01]  /*6320*/  IMAD.MOV.U32 R49, RZ, RZ, R50 ;  /* 0x000000ffff317224 */ /* 0x000fe200078e0032 */
[----:B------:R1:W-:Y:S01]  /*6330*/  STS.128 [R69+UR49+0x3200], R64 ;  /* 0x0032004045007988 */ /* 0x0003e20008000c31 */
[C---:B------:R-:W-:Y:S01]  /*6340*/  IMAD R21, R46.reuse, R25, RZ ;  /* 0x000000192e157224 */ /* 0x040fe200078e02ff */
[----:B------:R-:W-:Y:S01]  /*6350*/  I2IP.S8.S32.SAT R72, R23, R22, RZ ;  /* 0x0000001617487239 */ /* 0x000fe200000014ff */
[----:B------:R-:W-:Y:S01]  /*6360*/  IMAD R20, R49, R48, R20 ;  /* 0x0000003031147224 */ /* 0x000fe200078e0214 */
[----:B------:R-:W-:Y:S01]  /*6370*/  SHF.R.S32.HI R50, RZ, 0x18, R51 ;  /* 0x00000018ff327819 */ /* 0x000fe20000011433 */
[C---:B------:R-:W-:Y:S01]  /*6380*/  IMAD R26, R46.reuse, R26, RZ ;  /* 0x0000001a2e1a7224 */ /* 0x040fe200078e02ff */
[----:B------:R-:W-:Y:S01]  /*6390*/  SHF.L.U32 R49, R57, 0x8, RZ ;  /* 0x0000000839317819 */ /* 0x000fe200000006ff */
[----:B------:R-:W-:Y:S01]  /*63a0*/  IMAD R27, R46, R27, RZ ;  /* 0x0000001b2e1b7224 */ /* 0x000fe200078e02ff */
[----:B------:R-:W-:Y:S01]  /*63b0*/  I2IP.S8.S32.SAT R72, R17, R16, R72 ;  /* 0x0000001011487239 */ /* 0x000fe20000001448 */
[----:B------:R-:W-:Y:S01]  /*63c0*/  IMAD R21, R50, R48, R21 ;  /* 0x0000003032157224 */ /* 0x000fe200078e0215 */
[----:B------:R-:W-:Y:S01]  /*63d0*/  SHF.R.S32.HI R49, RZ, 0x18, R49 ;  /* 0x00000018ff317819 */ /* 0x000fe20000011431 */
[C---:B------:R-:W-:Y:S01]  /*63e0*/  IMAD R24, R46.reuse, R28, RZ ;  /* 0x0000001c2e187224 */ /* 0x040fe200078e02ff */
[----:B------:R-:W-:Y:S01]  /*63f0*/  SHF.R.S32.HI R50, RZ, 0x18, R57 ;  /* 0x00000018ff327819 */ /* 0x000fe20000011439 */
[----:B------:R-:W-:Y:S01]  /*6400*/  IMAD R25, R46, R29, RZ ;  /* 0x0000001d2e197224 */ /* 0x000fe200078e02ff */
[----:B------:R-:W-:Y:S01]  /*6410*/  PRMT R51, R58, 0x8880, RZ ;  /* 0x000088803a337816 */ /* 0x000fe200000000ff */
[-C--:B------:R-:W-:Y:S01]  /*6420*/  IMAD R26, R49, R48.reuse, R26 ;  /* 0x00000030311a7224 */ /* 0x080fe200078e021a */
[----:B------:R-:W-:Y:S01]  /*6430*/  SHF.R.S32.HI R49, RZ, 0x18, R53 ;  /* 0x00000018ff317819 */ /* 0x000fe20000011435 */
[-C--:B------:R-:W-:Y:S01]  /*6440*/  IMAD R27, R50, R48.reuse, R27 ;  /* 0x00000030321b7224 */ /* 0x080fe200078e021b */
[----:B------:R-:W-:Y:S01]  /*6450*/  SHF.R.S32.HI R50, RZ, 0x18, R58 ;  /* 0x00000018ff327819 */ /* 0x000fe2000001143a */
[----:B------:R-:W-:Y:S01]  /*6460*/  IMAD R24, R51, R48, R24 ;  /* 0x0000003033187224 */ /* 0x000fe200078e0218 */
[----:B------:R-:W-:Y:S01]  /*6470*/  SHF.L.U32 R53, R59, 0x10, RZ ;  /* 0x000000103b357819 */ /* 0x000fe200000006ff */
[----:B------:R-:W-:Y:S01]  /*6480*/  IMAD R30, R46, R30, RZ ;  /* 0x0000001e2e1e7224 */ /* 0x000fe200078e02ff */
[----:B------:R-:W-:Y:S01]  /*6490*/  I2IP.S8.S32.SAT R73, R27, R26, RZ ;  /* 0x0000001a1b497239 */ /* 0x000fe200000014ff */
[----:B------:R-:W-:Y:S01]  /*64a0*/  IMAD R25, R52, R48, R25 ;  /* 0x0000003034197224 */ /* 0x000fe200078e0219 */
[----:B------:R-:W-:Y:S01]  /*64b0*/  PRMT R52, R59, 0x8880, RZ ;  /* 0x000088803b347816 */ /* 0x000fe200000000ff */
[C---:B------:R-:W-:Y:S01]  /*64c0*/  IMAD R31, R46.reuse, R31, RZ ;  /* 0x0000001f2e1f7224 */ /* 0x040fe200078e02ff */
[----:B------:R-:W-:Y:S01]  /*64d0*/  I2IP.S8.S32.SAT R73, R21, R20, R73 ;  /* 0x0000001415497239 */ /* 0x000fe20000001449 */
[----:B------:R-:W-:Y:S01]  /*64e0*/  IMAD R30, R49, R48, R30 ;  /* 0x00000030311e7224 */ /* 0x000fe200078e021e */
[----:B------:R-:W-:Y:S01]  /*64f0*/  MOV R49, R52 ;  /* 0x0000003400317202 */ /* 0x000fe20000000f00 */
[----:B------:R-:W-:Y:S01]  /*6500*/  IMAD.SHL.U32 R51, R59, 0x100, RZ ;  /* 0x000001003b337824 */ /* 0x000fe200078e00ff */
[----:B------:R-:W-:Y:S01]  /*6510*/  SHF.R.S32.HI R52, RZ, 0x18, R59 ;  /* 0x00000018ff347819 */ /* 0x000fe2000001143b */
[----:B------:R-:W-:Y:S02]  /*6520*/  IMAD R28, R46, R32, RZ ;  /* 0x000000202e1c7224 */ /* 0x000fe400078e02ff */
[-C--:B------:R-:W-:Y:S01]  /*6530*/  IMAD R31, R50, R48.reuse, R31 ;  /* 0x00000030321f7224 */ /* 0x080fe200078e021f */
[----:B------:R-:W-:Y:S01]  /*6540*/  SHF.R.S32.HI R50, RZ, 0x18, R53 ;  /* 0x00000018ff327819 */ /* 0x000fe20000011435 */
[C---:B------:R-:W-:Y:S01]  /*6550*/  IMAD R29, R46.reuse, R33, RZ ;  /* 0x000000212e1d7224 */ /* 0x040fe200078e02ff */
[----:B------:R-:W-:Y:S01]  /*6560*/  SHF.R.S32.HI R51, RZ, 0x18, R51 ;  /* 0x00000018ff337819 */ /* 0x000fe20000011433 */
[----:B------:R-:W-:Y:S01]  /*6570*/  IMAD R28, R49, R48, R28 ;  /* 0x00000030311c7224 */ /* 0x000fe200078e021c */
[----:B------:R-:W-:Y:S01]  /*6580*/  I2IP.S8.S32.SAT R70, R31, R30, RZ ;  /* 0x0000001e1f467239 */ /* 0x000fe200000014ff */
[----:B------:R-:W-:Y:S02]  /*6590*/  IMAD R34, R46, R34, RZ ;  /* 0x000000222e227224 */ /* 0x000fe400078e02ff */
[----:B------:R-:W-:Y:S01]  /*65a0*/  IMAD R29, R50, R48, R29 ;  /* 0x00000030321d7224 */ /* 0x000fe200078e021d */
[----:B------:R-:W-:Y:S01]  /*65b0*/  I2IP.S8.S32.SAT R74, R25, R24, R70 ;  /* 0x00000018194a7239 */ /* 0x000fe20000001446 */
[----:B------:R-:W-:Y:S02]  /*65c0*/  IMAD R35, R46, R35, RZ ;  /* 0x000000232e237224 */ /* 0x000fe400078e02ff */
[-C--:B------:R-:W-:Y:S02]  /*65d0*/  IMAD R34, R51, R48.reuse, R34 ;  /* 0x0000003033227224 */ /* 0x080fe400078e0222 */
[----:B------:R-:W-:Y:S05]  /*65e0*/  IMAD R35, R52, R48, R35 ;  /* 0x0000003034237224 */ /* 0x000fea00078e0223 */
[----:B------:R-:W-:Y:S04]  /*65f0*/  I2IP.S8.S32.SAT R76, R35, R34, RZ ;  /* 0x00000022234c7239 */ /* 0x000fe800000014ff */
[----:B------:R-:W-:Y:S05]  /*6600*/  I2IP.S8.S32.SAT R75, R29, R28, R76 ;  /* 0x0000001c1d4b7239 */ /* 0x000fea000000144c */
[----:B------:R1:W-:Y:S01]  /*6610*/  STS.128 [R77+0x3210], R72 ;  /* 0x003210484d007388 */ /* 0x0003e20000000c00 */
[----:B------:R-:W-:Y:S01]  /*6620*/  @!PT LDS RZ, [RZ] ;  /* 0x00000000fffff984 */ /* 0x000fe20000000800 */
[----:B------:R-:W-:Y:S01]  /*6630*/  @!PT LDS RZ, [RZ] ;  /* 0x00000000fffff984 */ /* 0x000fe20000000800 */
[----:B------:R-:W-:Y:S01]  /*6640*/  @!PT LDS RZ, [RZ] ;  /* 0x00000000fffff984 */ /* 0x000fe20000000800 */
[----:B------:R-:W-:Y:S01]  /*6650*/  @!PT LDS RZ, [RZ] ;  /* 0x00000000fffff984 */ /* 0x000fe20000000800 */
[----:B------:R2:W-:Y:S07]  /*6660*/  MEMBAR.ALL.CTA ;  /* 0x0000000000007992 */ /* 0x0005ee0000008000 */
[----:B--2---:R-:W2:Y:S02]  /*6670*/  FENCE.VIEW.ASYNC.S ;  /* 0x00000000000073c6 */ /* 0x004ea40000000000 */
[----:B--2---:R-:W-:Y:S06]  /*6680*/  BAR.SYNC.DEFER_BLOCKING 0x1, 0x80 ;  /* 0x0042000000007b1d */ /* 0x004fec0000010000 */
[----:B------:R-:W-:Y:S05]  /*6690*/  @P0 BRA `(.L_x_95) ;  /* 0x0000000000180947 */ /* 0x000fea0003800000 */
[----:B------:R-:W-:Y:S02]  /*66a0*/  UIADD3 UR6, UP0, UPT, UR52, 0x680, URZ ;  /* 0x0000068034067890 */ /* 0x000fe4000ff1e0ff */
[----:B------:R-:W-:Y:S02]  /*66b0*/  UIADD3 UR40, UPT, UPT, UR49, 0x3200, UR5 ;  /* 0x0000320031287890 */ /* 0x000fe4000fffe005 */
[----:B------:R-:W-:Y:S01]  /*66c0*/  UIADD3.X UR7, UPT, UPT, URZ, UR53, URZ, UP0, !UPT ;  /* 0x00000035ff077290 */ /* 0x000fe200087fe4ff */
[----:B------:R-:W-:Y:S08]  /*66d0*/  UMOV UR43, UR36 ;  /* 0x00000024002b7c82 */ /* 0x000ff00008000000 */
[----:B------:R2:W-:Y:S02]  /*66e0*/  UTMASTG.3D [UR40], [UR6] ;  /* 0x00000028060073b5 */ /* 0x0005e40008010000 */
[----:B--2---:R0:W-:Y:S02]  /*66f0*/  UTMACMDFLUSH ;  /* 0x00000000000079b7 */ /* 0x0041e40000000000 */
.L_x_95:
[----:B------:R-:W-:Y:S05]  /*6700*/  BSYNC.RECONVERGENT B0 ;  /* 0x0000000000007941 */ /* 0x000fea0003800200 */
.L_x_94:
[----:B------:R-:W-:Y:S01]  /*6710*/  UIADD3 UR40, UPT, UPT, UR54, 0x1, URZ ;  /* 0x0000000136287890 */ /* 0x000fe2000fffe0ff */
[----:B------:R-:W-:Y:S01]  /*6720*/  ISETP.NE.AND P1, PT, R54, RZ, PT ;  /* 0x000000ff3600720c */ /* 0x000fe20003f25270 */
[----:B------:R-:W-:Y:S01]  /*6730*/  BSSY.RECONVERGENT B0, `(.L_x_96) ;  /* 0x0000007000007945 */ /* 0x000fe20003800200 */
[----:B------:R-:W-:Y:S01]  /*6740*/  LEA R4, R98, UR49, 0x3 ;  /* 0x0000003162047c11 */ /* 0x000fe2000f8e18ff */
[----:B------:R-:W-:Y:S04]  /*6750*/  UISETP.NE.AND UP0, UPT, UR40, 0x2, UPT ;  /* 0x000000022800788c */ /* 0x000fe8000bf05270 */
[----:B------:R-:W-:Y:S06]  /*6760*/  USEL UR40, UR40, URZ, UP0 ;  /* 0x000000ff28287287 */ /* 0x000fec0008000000 */
[----:B------:R-:W-:Y:S01]  /*6770*/  @P1 SHF.L.U32 R3, R97, 0x1f, RZ ;  /* 0x0000001f61031819 */ /* 0x000fe200000006ff */
[----:B------:R-:W-:Y:S05]  /*6780*/  @P0 BRA `(.L_x_97) ;  /* 0x0000000000040947 */ /* 0x000fea0003800000 */
[----:B------:R-:W-:Y:S04]  /*6790*/  DEPBAR.LE SB0, 0x1 ;  /* 0x000080400000791a */ /* 0x000fe80000000000 */
.L_x_97:
[----:B------:R-:W-:Y:S05]  /*67a0*/  BSYNC.RECONVERGENT B0 ;  /* 0x0000000000007941 */ /* 0x000fea0003800200 */
.L_x_96:
[----:B------:R-:W-:Y:S06]  /*67b0*/  BAR.SYNC.DEFER_BLOCKING 0x1, 0x80 ;  /* 0x0042000000007b1d */ /* 0x000fec0000010000 */
[----:B------:R-:W2:Y:S01]  /*67c0*/  @P1 SYNCS.PHASECHK.TRANS64.TRYWAIT P0, [R4+URZ+0x30], R3 ;  /* 0x00003003040015a7 */ /* 0x000ea200080011ff */
[----:B------:R-:W-:Y:S01]  /*67d0*/  BSSY B1, `(.L_x_98) ;  /* 0x0000020000017945 */ /* 0x000fe20003800000 */
[----:B--2---:R-:W-:Y:S03]  /*67e0*/  @P1 SEL R55, RZ, 0x1, !P0 ;  /* 0x00000001ff371807 */ /* 0x004fe60004000000 */
[----:B------:R-:W-:Y:S05]  /*67f0*/  @!P1 BRA `(.L_x_99) ;  /* 0x0000000000749947 */ /* 0x000fea0003800000 */
[----:B------:R-:W-:Y:S01]  /*6800*/  ISETP.NE.AND P1, PT, R68, RZ, PT ;  /* 0x000000ff4400720c */ /* 0x000fe20003f25270 */
[----:B------:R-:W-:Y:S01]  /*6810*/  BSSY B0, `(.L_x_100) ;  /* 0x0000009000007945 */ /* 0x000fe20003800000 */
[----:B------:R-:W-:Y:S11]  /*6820*/  ISETP.NE.AND P0, PT, R55, RZ, PT ;  /* 0x000000ff3700720c */ /* 0x000ff60003f05270 */
[----:B------:R-:W-:Y:S05]  /*6830*/  @P1 IMAD R0, R98, 0x1000, R93 ;  /* 0x0000100062001824 */ /* 0x000fea00078e025d */
[----:B------:R-:W-:Y:S05]  /*6840*/  @P1 IADD3 R5, PT, PT, R0, UR49, RZ ;  /* 0x0000003100051c10 */ /* 0x000fea000fffe0ff */
[----:B------:R-:W-:Y:S01]  /*6850*/  @P1 IMAD.IADD R5, R5, 0x1, R106 ;  /* 0x0000000105051824 */ /* 0x000fe200078e026a */
[----:B------:R-:W-:Y:S06]  /*6860*/  @P0 BRA `(.L_x_101) ;  /* 0x00000000000c0947 */ /* 0x000fec0003800000 */
[----:B------:R-:W-:Y:S04]  /*6870*/  SHF.L.U32 R3, R97, 0x1f, RZ ;  /* 0x0000001f61037819 */ /* 0x000fe800000006ff */
[----:B------:R-:W2:Y:S02]  /*6880*/  SYNCS.PHASECHK.TRANS64.TRYWAIT P0, [R4+URZ+0x30], R3 ;  /* 0x00003003040075a7 */ /* 0x000ea400080011ff */
[----:B--2---:R-:W-:Y:S05]  /*6890*/  @!P0 BRA `(.L_x_102) ;  /* 0x0000002400908947 */ /* 0x004fea0003800000 */
.L_x_101:
[----:B------:R-:W-:Y:S05]  /*68a0*/  BSYNC B0 ;  /* 0x0000000000007941 */ /* 0x000fea0003800000 */
.L_x_100:
[----:B------:R-:W-:Y:S01]  /*68b0*/  ISETP.NE.AND P0, PT, R68, RZ, PT ;  /* 0x000000ff4400720c */ /* 0x000fe20003f05270 */
[----:B--2---:R-:W-:Y:S02]  /*68c0*/  VIADD R4, R4, 0x48 ;  /* 0x0000004804047836 */ /* 0x004fe40000000000 */
[----:B------:R-:W-:Y:S02]  /*68d0*/  IMAD.U32 R3, RZ, RZ, UR37 ;  /* 0x00000025ff037e24 */ /* 0x000fe4000f8e00ff */
[----:B------:R-:W-:Y:S03]  /*68e0*/  VIADD R98, R98, 0x1 ;  /* 0x0000000162627836 */ /* 0x000fe60000000000 */
[----:B------:R-:W-:Y:S05]  /*68f0*/  PRMT R3, R3, 0x654, R4 ;  /* 0x0000065403037816 */ /* 0x000fea0000000004 */
[----:B------:R2:W3:Y:S04]  /*6900*/  @P0 LDS.128 R60, [R0+UR49+0x200] ;  /* 0x00020031003c0984 */ /* 0x0004e80008000c00 */
[----:B------:R2:W4:Y:S01]  /*6910*/  @P0 LDS.128 R56, [R5+0x210] ;  /* 0x0002100005380984 */ /* 0x0005220000000c00 */
        /* <DEDUP_REMOVED lines=11> */
.L_x_99:
[----:B------:R-:W-:Y:S05]  /*69d0*/  BSYNC B1 ;  /* 0x0000000000017941 */ /* 0x000fea0003800000 */
.L_x_98:
[----:B--2---:R-:W-:Y:S05]  /*69e0*/  VIADD R3, R47, 0x40 ;  /* 0x000000402f037836 */ /* 0x004fea0000000000 */
[----:B------:R-:W-:Y:S04]  /*69f0*/  SHF.R.U32.HI R3, RZ, 0x15, R3 ;  /* 0x00000015ff037819 */ /* 0x000fe80000011603 */
[----:B------:R-:W-:Y:S11]  /*6a00*/  LOP3.LUT P0, RZ, R3, 0x3, R94, 0x48, !PT ;  /* 0x0000000303ff7812 */ /* 0x000ff6000780485e */
[----:B------:R-:W-:Y:S02]  /*6a10*/  @!UPT UIADD3 URZ, UPT, UPT, URZ, URZ, URZ ;  /* 0x000000fffffff290 */ /* 0x000fe4000fffe0ff */
[----:B------:R-:W-:Y:S05]  /*6a20*/  @!P0 BRA `(.L_x_103) ;  /* 0x0000000000408947 */ /* 0x000fea0003800000 */
[----:B------:R-:W2:Y:S01]  /*6a30*/  LDCU.64 UR8, c[0x4][0x78] ;  /* 0x01000f00ff0877ac */ /* 0x000ea20008000a00 */
[----:B------:R-:W-:Y:S01]  /*6a40*/  MOV R15, 0x0 ;  /* 0x00000000000f7802 */ /* 0x000fe20000000f00 */
[----:B------:R-:W-:Y:S02]  /*6a50*/  HFMA2 R12, -RZ, RZ, 0, 5.9604644775390625e-08 ;  /* 0x00000001ff0c7431 */ /* 0x000fe400000001ff */
[----:B------:R-:W-:Y:S02]  /*6a60*/  IMAD.MOV.U32 R8, RZ, RZ, 0x192 ;  /* 0x00000192ff087424 */ /* 0x000fe400078e00ff */
[----:B------:R-:W-:Y:S01]  /*6a70*/  IMAD.MOV.U32 R13, RZ, RZ, RZ ;  /* 0x000000ffff0d7224 */ /* 0x000fe200078e00ff */
[----:B------:R-:W5:Y:S01]  /*6a80*/  LDCU.64 UR6, c[0x4][0x80] ;  /* 0x01001000ff0677ac */ /* 0x000f620008000a00 */
[----:B------:R-:W1:Y:S01]  /*6a90*/  LDC.64 R14, c[0x4][R15] ;  /* 0x010000000f0e7b82 */ /* 0x000e620000000a00 */
[----:B------:R-:W3:Y:S01]  /*6aa0*/  LDCU.64 UR4, c[0x4][0x18] ;  /* 0x01000300ff0477ac */ /* 0x000ee20008000a00 */
[----:B--2---:R-:W-:Y:S01]  /*6ab0*/  MOV R5, UR9 ;  /* 0x0000000900057c02 */ /* 0x004fe20008000f00 */
[----:B------:R-:W-:Y:S01]  /*6ac0*/  IMAD.U32 R4, RZ, RZ, UR8 ;  /* 0x00000008ff047e24 */ /* 0x000fe2000f8e00ff */
[----:B-----5:R-:W-:Y:S01]  /*6ad0*/  MOV R7, UR7 ;  /* 0x0000000700077c02 */ /* 0x020fe20008000f00 */
[----:B------:R-:W-:Y:S01]  /*6ae0*/  IMAD.U32 R6, RZ, RZ, UR6 ;  /* 0x00000006ff067e24 */ /* 0x000fe2000f8e00ff */
[----:B---3--:R-:W-:Y:S01]  /*6af0*/  MOV R11, UR5 ;  /* 0x00000005000b7c02 */ /* 0x008fe20008000f00 */
[----:B------:R-:W-:Y:S02]  /*6b00*/  IMAD.U32 R10, RZ, RZ, UR4 ;  /* 0x00000004ff0a7e24 */ /* 0x000fe4000f8e00ff */
[----:B------:R-:W-:Y:S07]  /*6b10*/  LEPC R20, `(.L_x_103) ;  /* 0x000000001014794e */ /* 0x000fee0000000000 */
[----:B-1--4-:R-:W-:Y:S05]  /*6b20*/  CALL.ABS.NOINC R14 ;  /* 0x000000000e007343 */ /* 0x012fea0003c00000 */
.L_x_103:
[----:B------:R-:W-:Y:S01]  /*6b30*/  ISETP.NE.AND P0, PT, R102, RZ, PT ;  /* 0x000000ff6600720c */ /* 0x000fe20003f05270 */
[----:B------:R-:W-:Y:S05]  /*6b40*/  WARPSYNC.ALL ;  /* 0x0000000000007948 */ /* 0x000fea0003800000 */
[----:B------:R-:W-:Y:S01]  /*6b50*/  R2UR UR4, R47 ;  /* 0x000000002f0472ca */ /* 0x000fe200000e0000 */
[----:B------:R-:W-:Y:S01]  /*6b60*/  USHF.L.U32 UR8, UR40, 0xc, URZ ;  /* 0x0000000c28087899 */ /* 0x000fe200080006ff */
[C---:B---3--:R-:W-:Y:S01]  /*6b70*/  SHF.L.U32 R50, R60.reuse, 0x10, RZ ;  /* 0x000000103c327819 */ /* 0x048fe200000006ff */
[----:B------:R-:W-:Y:S01]  /*6b80*/  BSSY.RECONVERGENT B0, `(.L_x_104) ;  /* 0x000009a000007945 */ /* 0x000fe20003800200 */
[C---:B------:R-:W-:Y:S02]  /*6b90*/  PRMT R49, R60.reuse, 0x8880, RZ ;  /* 0x000088803c317816 */ /* 0x040fe400000000ff */
[----:B------:R-:W-:Y:S02]  /*6ba0*/  SHF.R.S32.HI R50, RZ, 0x18, R50 ;  /* 0x00000018ff327819 */ /* 0x000fe40000011432 */
[----:B------:R-:W-:Y:S02]  /*6bb0*/  SHF.L.U32 R51, R60, 0x8, RZ ;  /* 0x000000083c337819 */ /* 0x000fe400000006ff */
[----:B------:R-:W-:Y:S02]  /*6bc0*/  SHF.L.U32 R52, R61, 0x10, RZ ;  /* 0x000000103d347819 */ /* 0x000fe400000006ff */
[----:B-1----:R-:W-:Y:S01]  /*6bd0*/  LOP3.LUT R69, R93, UR8, RZ, 0xfc, !PT ;  /* 0x000000085d457c12 */ /* 0x002fe2000f8efcff */
[----:B------:R-:W-:Y:S01]  /*6be0*/  LDTM.16dp32bit_t0_t15.x32 R4, tmem[UR4+0x40] ;  /* 0x00004004000479ee */ /* 0x000fe20008a80000 */
[----:B------:R-:W1:Y:S01]  /*6bf0*/  LDTM.16dp32bit_t16_t31.x32 R4, tmem[UR4+0x60] ;  /* 0x00006004000479ee */ /* 0x000e620008aa0000 */
[----:B------:R-:W-:Y:S02]  /*6c00*/  SHF.L.U32 R53, R63, 0x8, RZ ;  /* 0x000000083f357819 */ /* 0x000fe400000006ff */
[----:B------:R-:W-:Y:S02]  /*6c10*/  IADD3 R71, PT, PT, R69, UR49, RZ ;  /* 0x0000003145477c10 */ /* 0x000fe4000fffe0ff */
[----:B------:R-:W-:Y:S02]  /*6c20*/  SHF.R.S32.HI R53, RZ, 0x18, R53 ;  /* 0x00000018ff357819 */ /* 0x000fe40000011435 */
[----:B------:R-:W-:Y:S01]  /*6c30*/  IADD3 R78, PT, PT, R106, R71, RZ ;  /* 0x000000476a4e7210 */ /* 0x000fe20007ffe0ff */
[C---:B-1----:R-:W-:Y:S02]  /*6c40*/  IMAD R0, R46.reuse, R4, RZ ;  /* 0x000000042e007224 */ /* 0x042fe400078e02ff */
        /* <DEDUP_REMOVED lines=13> */
[----:B------:R-:W-:Y:S01]  /*6d20*/  SHF.L.U32 R51, R61, 0x8, RZ ;  /* 0x000000083d337819 */ /* 0x000fe200000006ff */
[C---:B------:R-:W-:Y:S01]  /*6d30*/  IMAD R5, R46.reuse, R9, RZ ;  /* 0x000000092e057224 */ /* 0x040fe200078e02ff */
[----:B------:R-:W-:Y:S01]  /*6d40*/  I2IP.S8.S32.SAT R64, R7, R6, RZ ;  /* 0x0000000607407239 */ /* 0x000fe200000014ff */
[----:B------:R-:W-:Y:S01]  /*6d50*/  IMAD R4, R49, R48, R4 ;  /* 0x0000003031047224 */ /* 0x000fe200078e0204 */
[----:B------:R-:W-:Y:S01]  /*6d60*/  SHF.R.S32.HI R49, RZ, 0x18, R51 ;  /* 0x00000018ff317819 */ /* 0x000fe20000011433 */
[----:B------:R-:W-:Y:S01]  /*6d70*/  IMAD R10, R46, R10, RZ ;  /* 0x0000000a2e0a7224 */ /* 0x000fe200078e02ff */
[----:B------:R-:W-:Y:S01]  /*6d80*/  I2IP.S8.S32.SAT R64, R3, R0, R64 ;  /* 0x0000000003407239 */ /* 0x000fe20000001440 */
[-C--:B------:R-:W-:Y:S01]  /*6d90*/  IMAD R5, R50, R48.reuse, R5 ;  /* 0x0000003032057224 */ /* 0x080fe200078e0205 */
[----:B------:R-:W-:Y:S01]  /*6da0*/  SHF.R.S32.HI R50, RZ, 0x18, R61 ;  /* 0x00000018ff327819 */ /* 0x000fe2000001143d */
[----:B------:R-:W-:Y:S01]  /*6db0*/  IMAD R11, R46, R11, RZ ;  /* 0x0000000b2e0b7224 */ /* 0x000fe200078e02ff */
[----:B------:R-:W-:Y:S01]  /*6dc0*/  PRMT R52, R63, 0x8880, RZ ;  /* 0x000088803f347816 */ /* 0x000fe200000000ff */
[-C--:B------:R-:W-:Y:S01]  /*6dd0*/  IMAD R10, R49, R48.reuse, R10 ;  /* 0x00000030310a7224 */ /* 0x080fe200078e020a */
[----:B------:R-:W-:Y:S01]  /*6de0*/  PRMT R49, R62, 0x8880, RZ ;  /* 0x000088803e317816 */ /* 0x000fe200000000ff */
[----:B------:R-:W-:Y:S01]  /*6df0*/  IMAD R11, R50, R48, R11 ;  /* 0x00000030320b7224 */ /* 0x000fe200078e020b */
[----:B------:R-:W-:Y:S01]  /*6e00*/  SHF.L.U32 R50, R62, 0x10, RZ ;  /* 0x000000103e327819 */ /* 0x000fe200000006ff */
[----:B------:R-:W-:Y:S02]  /*6e10*/  IMAD R8, R46, R12, RZ ;  /* 0x0000000c2e087224 */ /* 0x000fe400078e02ff */
[----:B------:R-:W-:Y:S01]  /*6e20*/  IMAD.SHL.U32 R51, R62, 0x100, RZ ;  /* 0x000001003e337824 */ /* 0x000fe200078e00ff */
[----:B------:R-:W-:Y:S01]  /*6e30*/  SHF.R.S32.HI R50, RZ, 0x18, R50 ;  /* 0x00000018ff327819 */ /* 0x000fe20000011432 */
[C---:B------:R-:W-:Y:S01]  /*6e40*/  IMAD R9, R46.reuse, R13, RZ ;  /* 0x0000000d2e097224 */ /* 0x040fe200078e02ff */
[----:B------:R-:W-:Y:S01]  /*6e50*/  I2IP.S8.S32.SAT R65, R11, R10, RZ ;  /* 0x0000000a0b417239 */ /* 0x000fe200000014ff */
[----:B------:R-:W-:Y:S01]  /*6e60*/  IMAD R8, R49, R48, R8 ;  /* 0x0000003031087224 */ /* 0x000fe200078e0208 */
[----:B------:R-:W-:Y:S01]  /*6e70*/  SHF.R.S32.HI R49, RZ, 0x18, R51 ;  /* 0x00000018ff317819 */ /* 0x000fe20000011433 */
[----:B------:R-:W-:Y:S01]  /*6e80*/  IMAD R14, R46, R14, RZ ;  /* 0x0000000e2e0e7224 */ /* 0x000fe200078e02ff */
[----:B------:R-:W-:Y:S01]  /*6e90*/  I2IP.S8.S32.SAT R65, R5, R4, R65 ;  /* 0x0000000405417239 */ /* 0x000fe20000001441 */
        /* <DEDUP_REMOVED lines=9> */
[----:B----4-:R-:W-:Y:S01]  /*6f30*/  SHF.L.U32 R52, R58, 0x10, RZ ;  /* 0x000000103a347819 */ /* 0x010fe200000006ff */
[----:B------:R-:W-:Y:S01]  /*6f40*/  IMAD R15, R50, R48, R15 ;  /* 0x00000030320f7224 */ /* 0x000fe200078e020f */
[----:B------:R-:W-:Y:S01]  /*6f50*/  SHF.R.S32.HI R50, RZ, 0x18, R63 ;  /* 0x00000018ff327819 */ /* 0x000fe2000001143f */
[C---:B------:R-:W-:Y:S01]  /*6f60*/  IMAD R18, R46.reuse, R18, RZ ;  /* 0x000000122e127224 */ /* 0x040fe200078e02ff */
[----:B------:R-:W-:Y:S01]  /*6f70*/  SHF.R.S32.HI R52, RZ, 0x18, R52 ;  /* 0x00000018ff347819 */ /* 0x000fe20000011434 */
[----:B------:R-:W-:Y:S01]  /*6f80*/  IMAD R12, R49, R48, R12 ;  /* 0x00000030310c7224 */ /* 0x000fe200078e020c */
[----:B------:R-:W-:Y:S01]  /*6f90*/  I2IP.S8.S32.SAT R66, R15, R14, RZ ;  /* 0x0000000e0f427239 */ /* 0x000fe200000014ff */
[----:B------:R-:W-:Y:S01]  /*6fa0*/  IMAD R19, R46, R19, RZ ;  /* 0x000000132e137224 */ /* 0x000fe200078e02ff */
[----:B------:R-:W-:Y:S01]  /*6fb0*/  PRMT R49, R56, 0x8880, RZ ;  /* 0x0000888038317816 */ /* 0x000fe200000000ff */
[----:B------:R-:W-:Y:S01]  /*6fc0*/  IMAD R13, R51, R48, R13 ;  /* 0x00000030330d7224 */ /* 0x000fe200078e020d */
[----:B------:R-:W-:Y:S01]  /*6fd0*/  I2IP.S8.S32.SAT R66, R9, R8, R66 ;  /* 0x0000000809427239 */ /* 0x000fe20000001442 */
[-C--:B------:R-:W-:Y:S02]  /*6fe0*/  IMAD R18, R53, R48.reuse, R18 ;  /* 0x0000003035127224 */ /* 0x080fe400078e0212 */
[----:B------:R-:W-:Y:S01]  /*6ff0*/  IMAD R19, R50, R48, R19 ;  /* 0x0000003032137224 */ /* 0x000fe200078e0213 */
[C---:B------:R-:W-:Y:S01]  /*7000*/  SHF.L.U32 R50, R56.reuse, 0x10, RZ ;  /* 0x0000001038327819 */ /* 0x040fe200000006ff */
[----:B------:R-:W-:Y:S02]  /*7010*/  IMAD.SHL.U32 R51, R56, 0x100, RZ ;  /* 0x0000010038337824 */ /* 0x000fe400078e00ff */
[C---:B------:R-:W-:Y:S01]  /*7020*/  IMAD R16, R46.reuse, R20, RZ ;  /* 0x000000142e107224 */ /* 0x040fe200078e02ff */
[----:B------:R-:W-:Y:S01]  /*7030*/  SHF.R.S32.HI R50, RZ, 0x18, R50 ;  /* 0x00000018ff327819 */ /* 0x000fe20000011432 */
[C---:B------:R-:W-:Y:S01]  /*7040*/  IMAD R17, R46.reuse, R21, RZ ;  /* 0x000000152e117224 */ /* 0x040fe200078e02ff */
        /* <DEDUP_REMOVED lines=8> */
[----:B------:R-:W-:Y:S01]  /*70d0*/  PRMT R50, R57, 0x8880, RZ ;  /* 0x0000888039327816 */ /* 0x000fe200000000ff */
[-C--:B------:R-:W-:Y:S01]  /*70e0*/  IMAD R22, R51, R48.reuse, R22 ;  /* 0x0000003033167224 */ /* 0x080fe200078e0216 */
[----:B------:R-:W-:Y:S01]  /*70f0*/  SHF.L.U32 R51, R57, 0x10, RZ ;  /* 0x0000001039337819 */ /* 0x000fe200000006ff */
[----:B------:R-:W-:Y:S01]  /*7100*/  IMAD R23, R49, R48, R23 ;  /* 0x0000003031177224 */ /* 0x000fe200078e0217 */
[----:B------:R-:W-:Y:S01]  /*7110*/  MOV R49, R50 ;  /* 0x0000003200317202 */ /* 0x000fe20000000f00 */
[C---:B------:R-:W-:Y:S01]  /*7120*/  IMAD R20, R46.reuse, R24, RZ ;  /* 0x000000182e147224 */ /* 0x040fe200078e02ff */
        /* <DEDUP_REMOVED lines=11> */
[----:B------:R-:W-:Y:S01]  /*71e0*/  IMAD.SHL.U32 R53, R58, 0x100, RZ ;  /* 0x000001003a357824 */ /* 0x000fe200078e00ff */
[----:B------:R-:W-:Y:S01]  /*71f0*/  SHF.R.S32.HI R50, RZ, 0x18, R57 ;  /* 0x00000018ff327819 */ /* 0x000fe20000011439 */
[----:B------:R-:W-:Y:S01]  /*7200*/  IMAD R24, R46, R28, RZ ;  /* 0x0000001c2e187224 */ /* 0x000fe200078e02ff */
[----:B------:R-:W-:Y:S01]  /*7210*/  PRMT R51, R58, 0x8880, RZ ;  /* 0x000088803a337816 */ /* 0x000fe200000000ff */
[-C--:B------:R-:W-:Y:S01]  /*7220*/  IMAD R26, R49, R48.reuse, R26 ;  /* 0x00000030311a7224 */ /* 0x080fe200078e021a */
[----:B------:R-:W-:Y:S01]  /*7230*/  SHF.R.S32.HI R49, RZ, 0x18, R53 ;  /* 0x00000018ff317819 */ /* 0x000fe20000011435 */
[----:B------:R-:W-:Y:S02]  /*7240*/  IMAD R25, R46, R29, RZ ;  /* 0x0000001d2e197224 */ /* 0x000fe400078e02ff */
[----:B------:R-:W-:Y:S01]  /*7250*/  IMAD R27, R50, R48, R27 ;  /* 0x00000030321b7224 */ /* 0x000fe200078e021b */
[----:B------:R-:W-:Y:S01]  /*7260*/  SHF.R.S32.HI R50, RZ, 0x18, R58 ;  /* 0x00000018ff327819 */ /* 0x000fe2000001143a */
[C---:B------:R-:W-:Y:S02]  /*7270*/  IMAD R30, R46.reuse, R30, RZ ;  /* 0x0000001e2e1e7224 */ /* 0x040fe400078e02ff */
[----:B------:R-:W-:Y:S01]  /*7280*/  IMAD R24, R51, R48, R24 ;  /* 0x0000003033187224 */ /* 0x000fe200078e0218 */
[----:B------:R-:W-:Y:S01]  /*7290*/  SHF.L.U32 R51, R59, 0x8, RZ ;  /* 0x000000083b337819 */ /* 0x000fe200000006ff */
[----:B------:R-:W-:Y:S01]  /*72a0*/  IMAD R31, R46, R31, RZ ;  /* 0x0000001f2e1f7224 */ /* 0x000fe200078e02ff */
[----:B------:R-:W-:Y:S01]  /*72b0*/  I2IP.S8.S32.SAT R70, R27, R26, RZ ;  /* 0x0000001a1b467239 */ /* 0x000fe200000014ff */
[-C--:B------:R-:W-:Y:S01]  /*72c0*/  IMAD R25, R52, R48.reuse, R25 ;  /* 0x0000003034197224 */ /* 0x080fe200078e0219 */
[----:B------:R-:W-:Y:S01]  /*72d0*/  SHF.L.U32 R52, R59, 0x10, RZ ;  /* 0x000000103b347819 */ /* 0x000fe200000006ff */
[----:B------:R-:W-:Y:S01]  /*72e0*/  IMAD R30, R49, R48, R30 ;  /* 0x00000030311e7224 */ /* 0x000fe200078e021e */
[----:B------:R-:W-:Y:S01]  /*72f0*/  PRMT R49, R59, 0x8880, RZ ;  /* 0x000088803b317816 */ /* 0x000fe200000000ff */
[----:B------:R-:W-:Y:S01]  /*7300*/  IMAD R28, R46, R32, RZ ;  /* 0x000000202e1c7224 */ /* 0x000fe200078e02ff */
[----:B------:R-:W-:Y:S01]  /*7310*/  SHF.R.S32.HI R51, RZ, 0x18, R51 ;  /* 0x00000018ff337819 */ /* 0x000fe20000011433 */
[-C--:B------:R-:W-:Y:S01]  /*7320*/  IMAD R31, R50, R48.reuse, R31 ;  /* 0x00000030321f7224 */ /* 0x080fe200078e021f */
[----:B------:R-:W-:Y:S01]  /*7330*/  SHF.R.S32.HI R50, RZ, 0x18, R52 ;  /* 0x00000018ff327819 */ /* 0x000fe20000011434 */
[C---:B------:R-:W-:Y:S01]  /*7340*/  IMAD R29, R46.reuse, R33, RZ ;  /* 0x000000212e1d7224 */ /* 0x040fe200078e02ff */
[----:B------:R-:W-:Y:S01]  /*7350*/  SHF.R.S32.HI R52, RZ, 0x18, R59 ;  /* 0x00000018ff347819 */ /* 0x000fe2000001143b */
[----:B------:R-:W-:Y:S01]  /*7360*/  IMAD R28, R49, R48, R28 ;  /* 0x00000030311c7224 */ /* 0x000fe200078e021c */
[----:B------:R-:W-:Y:S01]  /*7370*/  I2IP.S8.S32.SAT R76, R31, R30, RZ ;  /* 0x0000001e1f4c7239 */ /* 0x000fe200000014ff */
[----:B------:R-:W-:Y:S01]  /*7380*/  IMAD R34, R46, R34, RZ ;  /* 0x000000222e227224 */ /* 0x000fe200078e02ff */
[----:B------:R-:W-:Y:S01]  /*7390*/  I2IP.S8.S32.SAT R73, R21, R20, R70 ;  /* 0x0000001415497239 */ /* 0x000fe20000001446 */
        /* <DEDUP_REMOVED lines=17> */
[----:B------:R-:W-:Y:S02]  /*74b0*/  UIADD3 UR5, UPT, UPT, UR41, 0x40, URZ ;  /* 0x0000004029057890 */ /* 0x000fe4000fffe0ff */
[----:B------:R-:W-:Y:S02]  /*74c0*/  UIADD3 UR4, UPT, UPT, UR49, 0x3200, UR8 ;  /* 0x0000320031047890 */ /* 0x000fe4000fffe008 */
[----:B------:R-:W-:Y:S01]  /*74d0*/  UIADD3.X UR11, UPT, UPT, URZ, UR53, URZ, UP0, !UPT ;  /* 0x00000035ff0b7290 */ /* 0x000fe200087fe4ff */
[----:B------:R-:W-:Y:S01]  /*74e0*/  UMOV UR6, UR42 ;  /* 0x0000002a00067c82 */ /* 0x000fe20008000000 */
[----:B------:R-:W-:Y:S07]  /*74f0*/  UMOV UR7, UR36 ;  /* 0x0000002400077c82 */ /* 0x000fee0008000000 */
[----:B------:R2:W-:Y:S02]  /*7500*/  UTMASTG.3D [UR4], [UR10] ;  /* 0x000000040a0073b5 */ /* 0x0005e40008010000 */
[----:B--2---:R0:W-:Y:S02]  /*7510*/  UTMACMDFLUSH ;  /* 0x00000000000079b7 */ /* 0x0041e40000000000 */
.L_x_105:
[----:B------:R-:W-:Y:S05]  /*7520*/  BSYNC.RECONVERGENT B0 ;  /* 0x0000000000007941 */ /* 0x000fea0003800200 */
.L_x_104:
        /* <DEDUP_REMOVED lines=9> */
.L_x_107:
[----:B------:R-:W-:Y:S05]  /*75c0*/  BSYNC.RECONVERGENT B0 ;  /* 0x0000000000007941 */ /* 0x000fea0003800200 */
.L_x_106:
        /* <DEDUP_REMOVED lines=15> */
.L_x_111:
[----:B------:R-:W-:Y:S05]  /*76c0*/  BSYNC B0 ;  /* 0x0000000000007941 */ /* 0x000fea0003800000 */
.L_x_110:
        /* <DEDUP_REMOVED lines=18> */
.L_x_109:
[----:B------:R-:W-:Y:S05]  /*77f0*/  BSYNC B1 ;  /* 0x0000000000017941 */ /* 0x000fea0003800000 */
.L_x_108:
        /* <DEDUP_REMOVED lines=21> */
.L_x_113:
[----:B------:R-:W-:Y:S01]  /*7950*/  ISETP.NE.AND P0, PT, R102, RZ, PT ;  /* 0x000000ff6600720c */ /* 0x000fe20003f05270 */
[----:B------:R-:W-:Y:S05]  /*7960*/  WARPSYNC.ALL ;  /* 0x0000000000007948 */ /* 0x000fea0003800000 */
[----:B-1-3--:R-:W-:Y:S01]  /*7970*/  IMAD.SHL.U32 R78, R61, 0x100, RZ ;  /* 0x000001003d4e7824 */ /* 0x00afe200078e00ff */
[----:B------:R-:W-:Y:S01]  /*7980*/  R2UR UR4, R47 ;  /* 0x000000002f0472ca */ /* 0x000fe200000e0000 */
[----:B------:R-:W-:Y:S01]  /*7990*/  USHF.L.U32 UR8, UR40, 0xc, URZ ;  /* 0x0000000c28087899 */ /* 0x000fe200080006ff */
[C---:B------:R-:W-:Y:S01]  /*79a0*/  SHF.L.U32 R50, R60.reuse, 0x10, RZ ;  /* 0x000000103c327819 */ /* 0x040fe200000006ff */
[----:B------:R-:W-:Y:S01]  /*79b0*/  IMAD.U32 R73, R63, 0x10000, RZ ;  /* 0x000100003f497824 */ /* 0x000fe200078e00ff */
[----:B------:R-:W-:Y:S01]  /*79c0*/  PRMT R49, R60, 0x8880, RZ ;  /* 0x000088803c317816 */ /* 0x000fe200000000ff */
[----:B----4-:R-:W-:Y:S01]  /*79d0*/  IMAD.SHL.U32 R69, R56, 0x100, RZ ;  /* 0x0000010038457824 */ /* 0x010fe200078e00ff */
[----:B------:R-:W-:Y:S01]  /*79e0*/  SHF.L.U32 R51, R60, 0x8, RZ ;  /* 0x000000083c337819 */ /* 0x000fe200000006ff */
[----:B------:R-:W-:Y:S01]  /*79f0*/  UIADD3 UR54, UPT, UPT, UR40, 0x1, URZ ;  /* 0x0000000128367890 */ /* 0x000fe2000fffe0ff */
[----:B------:R-:W-:Y:S01]  /*7a00*/  SHF.R.S32.HI R50, RZ, 0x18, R50 ;  /* 0x00000018ff327819 */ /* 0x000fe20000011432 */
[----:B------:R-:W-:Y:S01]  /*7a10*/  BSSY.RECONVERGENT B0, `(.L_x_114) ;  /* 0x000009d000007945 */ /* 0x000fe20003800200 */
[----:B------:R-:W-:Y:S02]  /*7a20*/  PRMT R80, R61, 0x8880, RZ ;  /* 0x000088803d507816 */ /* 0x000fe400000000ff */
[----:B------:R-:W-:Y:S01]  /*7a30*/  SHF.R.S32.HI R51, RZ, 0x18, R51 ;  /* 0x00000018ff337819 */ /* 0x000fe20000011433 */
[----:B------:R-:W-:Y:S01]  /*7a40*/  LDTM.16dp32bit_t0_t15.x32 R4, tmem[UR4+0x80] ;  /* 0x00008004000479ee */ /* 0x000fe20008a80000 */
[----:B------:R-:W1:Y:S01]  /*7a50*/  LDTM.16dp32bit_t16_t31.x32 R4, tmem[UR4+0xa0] ;  /* 0x0000a004000479ee */ /* 0x000e620008aa0000 */
[----:B------:R-:W-:Y:S01]  /*7a60*/  NOP ;  /* 0x0000000000007918 */ /* 0x000fe20000000000 */
[----:B------:R-:W-:Y:S02]  /*7a70*/  R2UR UR5, R105 ;  /* 0x00000000690572ca */ /* 0x000fe400000e0000 */
[----:B------:R-:W-:Y:S02]  /*7a80*/  LOP3.LUT R105, R93, UR8, RZ, 0xfc, !PT ;  /* 0x000000085d697c12 */ /* 0x000fe4000f8efcff */
[----:B------:R-:W-:Y:S02]  /*7a90*/  SHF.R.S32.HI R52, RZ, 0x18, R60 ;  /* 0x00000018ff347819 */ /* 0x000fe4000001143c */
[----:B------:R-:W-:Y:S01]  /*7aa0*/  SHF.L.U32 R79, R61, 0x10, RZ ;  /* 0x000000103d4f7819 */ /* 0x000fe200000006ff */
[----:B------:R-:W-:Y:S01]  /*7ab0*/  VIADD R107, R105, UR49 ;  /* 0x00000031696b7c36 */ /* 0x000fe20008000000 */
[----:B------:R-:W-:Y:S02]  /*7ac0*/  PRMT R77, R62, 0x8880, RZ ;  /* 0x000088803e4d7816 */ /* 0x000fe400000000ff */
[----:B------:R-:W-:Y:S02]  /*7ad0*/  SHF.R.S32.HI R53, RZ, 0x18, R61 ;  /* 0x00000018ff357819 */ /* 0x000fe4000001143d */
[----:B------:R-:W-:Y:S01]  /*7ae0*/  IADD3 R106, PT, PT, R106, R107, RZ ;  /* 0x0000006b6a6a7210 */ /* 0x000fe20007ffe0ff */
[----:B------:R-:W-:Y:S01]  /*7af0*/  UIADD3 UR5, UPT, UPT, UR5, 0xb0, URZ ;  /* 0x000000b005057890 */ /* 0x000fe2000fffe0ff */
[----:B------:R-:W-:Y:S02]  /*7b00*/  SHF.L.U32 R76, R62, 0x10, RZ ;  /* 0x000000103e4c7819 */ /* 0x000fe400000006ff */
[----:B------:R-:W-:Y:S01]  /*7b10*/  PRMT R74, R63, 0x8880, RZ ;  /* 0x000088803f4a7816 */ /* 0x000fe200000000ff */
[----:B------:R-:W-:Y:S01]  /*7b20*/  UPRMT UR5, UR37, 0x654, UR5 ;  /* 0x0000065425057896 */ /* 0x000fe20008000005 */
[----:B------:R-:W-:Y:S02]  /*7b30*/  SHF.R.S32.HI R54, RZ, 0x18, R62 ;  /* 0x00000018ff367819 */ /* 0x000fe4000001143e */
[----:B------:R-:W-:Y:S01]  /*7b40*/  PRMT R71, R56, 0x8880, RZ ;  /* 0x0000888038477816 */ /* 0x000fe200000000ff */
[C---:B-1----:R-:W-:Y:S01]  /*7b50*/  IMAD R4, R46.reuse, R4, RZ ;  /* 0x000000042e047224 */ /* 0x042fe200078e02ff */
[----:B------:R-:W-:Y:S01]  /*7b60*/  SHF.R.S32.HI R55, RZ, 0x18, R63 ;  /* 0x00000018ff377819 */ /* 0x000fe2000001143f */
[----:B------:R-:W-:Y:S01]  /*7b70*/  IMAD R5, R46, R5, RZ ;  /* 0x000000052e057224 */ /* 0x000fe200078e02ff */
[----:B------:R-:W-:Y:S01]  /*7b80*/  SHF.L.U32 R70, R56, 0x10, RZ ;  /* 0x0000001038467819 */ /* 0x000fe200000006ff */
[C---:B------:R-:W-:Y:S01]  /*7b90*/  IMAD R6, R46.reuse, R6, RZ ;  /* 0x000000062e067224 */ /* 0x040fe200078e02ff */
[----:B------:R-:W-:Y:S01]  /*7ba0*/  SYNCS.ARRIVE.TRANS64.RED.A1T0 RZ, [UR5], RZ ;  /* 0x000000ffffff79a7 */ /* 0x000fe20008100405 */
[----:B------:R-:W-:Y:S01]  /*7bb0*/  IMAD R4, R49, R48, R4 ;  /* 0x0000003031047224 */ /* 0x000fe200078e0204 */
[----:B------:R-:W-:Y:S01]  /*7bc0*/  MOV R49, R80 ;  /* 0x0000005000317202 */ /* 0x000fe20000000f00 */
[----:B------:R-:W-:Y:S01]  /*7bd0*/  IMAD R7, R46, R7, RZ ;  /* 0x000000072e077224 */ /* 0x000fe200078e02ff */
[----:B------:R-:W-:Y:S01]  /*7be0*/  PRMT R68, R57, 0x8880, RZ ;  /* 0x0000888039447816 */ /* 0x000fe200000000ff */
[----:B------:R-:W-:Y:S01]  /*7bf0*/  IMAD R5, R50, R48, R5 ;  /* 0x0000003032057224 */ /* 0x000fe200078e0205 */
[----:B------:R-:W-:Y:S01]  /*7c00*/  SHF.R.S32.HI R50, RZ, 0x18, R79 ;  /* 0x00000018ff327819 */ /* 0x000fe2000001144f */
[C---:B------:R-:W-:Y:S01]  /*7c10*/  IMAD R8, R46.reuse, R8, RZ ;  /* 0x000000082e087224 */ /* 0x040fe200078e02ff */
[----:B------:R-:W-:Y:S01]  /*7c20*/  SHF.R.S32.HI R56, RZ, 0x18, R56 ;  /* 0x00000018ff387819 */ /* 0x000fe20000011438 */
[-C--:B------:R-:W-:Y:S01]  /*7c30*/  IMAD R6, R51, R48.reuse, R6 ;  /* 0x0000003033067224 */ /* 0x080fe200078e0206 */
[----:B------:R-:W-:Y:S01]  /*7c40*/  SHF.R.S32.HI R51, RZ, 0x18, R78 ;  /* 0x00000018ff337819 */ /* 0x000fe2000001144e */
[----:B------:R-:W-:Y:S01]  /*7c50*/  IMAD R9, R46, R9, RZ ;  /* 0x000000092e097224 */ /* 0x000fe200078e02ff */
[----:B------:R-:W-:Y:S01]  /*7c60*/  SHF.L.U32 R67, R57, 0x10, RZ ;  /* 0x0000001039437819 */ /* 0x000fe200000006ff */
[----:B------:R-:W-:Y:S01]  /*7c70*/  IMAD R7, R52, R48, R7 ;  /* 0x0000003034077224 */ /* 0x000fe200078e0207 */
[----:B------:R-:W-:Y:S01]  /*7c80*/  PRMT R65, R58, 0x8880, RZ ;  /* 0x000088803a417816 */ /* 0x000fe200000000ff */
[----:B------:R-:W-:Y:S01]  /*7c90*/  IMAD R10, R46, R10, RZ ;  /* 0x0000000a2e0a7224 */ /* 0x000fe200078e02ff */
[----:B------:R-:W-:Y:S01]  /*7ca0*/  SHF.L.U32 R64, R58, 0x10, RZ ;  /* 0x000000103a407819 */ /* 0x000fe200000006ff */
[----:B------:R-:W-:Y:S01]  /*7cb0*/  IMAD R8, R49, R48, R8 ;  /* 0x0000003031087224 */ /* 0x000fe200078e0208 */
[----:B------:R-:W-:Y:S01]  /*7cc0*/  I2IP.S8.S32.SAT R108, R7, R6, RZ ;  /* 0x00000006076c7239 */ /* 0x000fe200000014ff */
[----:B------:R-:W-:Y:S01]  /*7cd0*/  IMAD R11, R46, R11, RZ ;  /* 0x0000000b2e0b7224 */ /* 0x000fe200078e02ff */
[----:B------:R-:W-:Y:S01]  /*7ce0*/  MOV R49, R77 ;  /* 0x0000004d00317202 */ /* 0x000fe20000000f00 */
[----:B------:R-:W-:Y:S01]  /*7cf0*/  IMAD R9, R50, R48, R9 ;  /* 0x0000003032097224 */ /* 0x000fe200078e0209 */
[----:B------:R-:W-:Y:S01]  /*7d00*/  I2IP.S8.S32.SAT R108, R5, R4, R108 ;  /* 0x00000004056c7239 */ /* 0x000fe2000000146c */
[----:B------:R-:W-:Y:S01]  /*7d10*/  IMAD R12, R46, R12, RZ ;  /* 0x0000000c2e0c7224 */ /* 0x000fe200078e02ff */
[----:B------:R-:W-:Y:S01]  /*7d20*/  SHF.R.S32.HI R50, RZ, 0x18, R76 ;  /* 0x00000018ff327819 */ /* 0x000fe2000001144c */
[-C--:B------:R-:W-:Y:S01]  /*7d30*/  IMAD R10, R51, R48.reuse, R10 ;  /* 0x00000030330a7224 */ /* 0x080fe200078e020a */
[----:B------:R-:W-:Y:S01]  /*7d40*/  SHF.L.U32 R75, R62, 0x8, RZ ;  /* 0x000000083e4b7819 */ /* 0x000fe200000006ff */
[----:B------:R-:W-:Y:S01]  /*7d50*/  IMAD R11, R53, R48, R11 ;  /* 0x00000030350b7224 */ /* 0x000fe200078e020b */
[----:B------:R-:W-:Y:S01]  /*7d60*/  MOV R51, R74 ;  /* 0x0000004a00337202 */ /* 0x000fe20000000f00 */
[C---:B------:R-:W-:Y:S01]  /*7d70*/  IMAD R13, R46.reuse, R13, RZ ;  /* 0x0000000d2e0d7224 */ /* 0x040fe200078e02ff */
[----:B------:R-:W-:Y:S01]  /*7d80*/  PRMT R62, R59, 0x8880, RZ ;  /* 0x000088803b3e7816 */ /* 0x000fe200000000ff */
[----:B------:R-:W-:Y:S01]  /*7d90*/  IMAD R12, R49, R48, R12 ;  /* 0x00000030310c7224 */ /* 0x000fe200078e020c */
[----:B------:R-:W-:Y:S01]  /*7da0*/  SHF.R.S32.HI R49, RZ, 0x18, R75 ;  /* 0x00000018ff317819 */ /* 0x000fe2000001144b */
[C---:B------:R-:W-:Y:S01]  /*7db0*/  IMAD R14, R46.reuse, R14, RZ ;  /* 0x0000000e2e0e7224 */ /* 0x040fe200078e02ff */
[----:B------:R-:W-:Y:S01]  /*7dc0*/  I2IP.S8.S32.SAT R109, R11, R10, RZ ;  /* 0x0000000a0b6d7239 */ /* 0x000fe200000014ff */
[----:B------:R-:W-:Y:S01]  /*7dd0*/  IMAD R15, R46, R15, RZ ;  /* 0x0000000f2e0f7224 */ /* 0x000fe200078e02ff */
[----:B------:R-:W-:Y:S01]  /*7de0*/  SHF.L.U32 R61, R59, 0x10, RZ ;  /* 0x000000103b3d7819 */ /* 0x000fe200000006ff */
[----:B------:R-:W-:Y:S01]  /*7df0*/  IMAD R13, R50, R48, R13 ;  /* 0x00000030320d7224 */ /* 0x000fe200078e020d */
[----:B------:R-:W-:Y:S01]  /*7e00*/  SHF.L.U32 R72, R63, 0x8, RZ ;  /* 0x000000083f487819 */ /* 0x000fe200000006ff */
[C---:B------:R-:W-:Y:S01]  /*7e10*/  IMAD R16, R46.reuse, R16, RZ ;  /* 0x000000102e107224 */ /* 0x040fe200078e02ff */
[----:B------:R-:W-:Y:S01]  /*7e20*/  I2IP.S8.S32.SAT R109, R9, R8, R109 ;  /* 0x00000008096d7239 */ /* 0x000fe2000000146d */
[-C--:B------:R-:W-:Y:S01]  /*7e30*/  IMAD R14, R49, R48.reuse, R14 ;  /* 0x00000030310e7224 */ /* 0x080fe200078e020e */
[----:B------:R-:W-:Y:S01]  /*7e40*/  SHF.R.S32.HI R50, RZ, 0x18, R73 ;  /* 0x00000018ff327819 */ /* 0x000fe20000011449 */
[----:B------:R-:W-:Y:S01]  /*7e50*/  IMAD R17, R46, R17, RZ ;  /* 0x000000112e117224 */ /* 0x000fe200078e02ff */
[----:B------:R-:W-:Y:S01]  /*7e60*/  SHF.R.S32.HI R53, RZ, 0x18, R72 ;  /* 0x00000018ff357819 */ /* 0x000fe20000011448 */
[----:B------:R-:W-:Y:S01]  /*7e70*/  IMAD R15, R54, R48, R15 ;  /* 0x00000030360f7224 */ /* 0x000fe200078e020f */
[----:B------:R-:W-:Y:S01]  /*7e80*/  SHF.L.U32 R66, R57, 0x8, RZ ;  /* 0x0000000839427819 */ /* 0x000fe200000006ff */
[C---:B------:R-:W-:Y:S01]  /*7e90*/  IMAD R18, R46.reuse, R18, RZ ;  /* 0x000000122e127224 */ /* 0x040fe200078e02ff */
[----:B------:R-:W-:Y:S01]  /*7ea0*/  SHF.R.S32.HI R57, RZ, 0x18, R57 ;  /* 0x00000018ff397819 */ /* 0x000fe20000011439 */
[----:B------:R-:W-:Y:S01]  /*7eb0*/  IMAD R16, R51, R48, R16 ;  /* 0x0000003033107224 */ /* 0x000fe200078e0210 */
[----:B------:R-:W-:Y:S01]  /*7ec0*/  I2IP.S8.S32.SAT R110, R15, R14, RZ ;  /* 0x0000000e0f6e7239 */ /* 0x000fe200000014ff */
[----:B------:R-:W-:Y:S01]  /*7ed0*/  IMAD R19, R46, R19, RZ ;  /* 0x000000132e137224 */ /* 0x000fe200078e02ff */
[----:B------:R-:W-:Y:S01]  /*7ee0*/  SHF.R.S32.HI R51, RZ, 0x18, R69 ;  /* 0x00000018ff337819 */ /* 0x000fe20000011445 */
[----:B------:R-:W-:Y:S01]  /*7ef0*/  IMAD R17, R50, R48, R17 ;  /* 0x0000003032117224 */ /* 0x000fe200078e0211 */
[----:B------:R-:W-:Y:S01]  /*7f00*/  I2IP.S8.S32.SAT R110, R13, R12, R110 ;  /* 0x0000000c0d6e7239 */ /* 0x000fe2000000146e */
[C---:B------:R-:W-:Y:S01]  /*7f10*/  IMAD R0, R46.reuse, R20, RZ ;  /* 0x000000142e007224 */ /* 0x040fe200078e02ff */
[----:B------:R-:W-:Y:S01]  /*7f20*/  SHF.R.S32.HI R50, RZ, 0x18, R70 ;  /* 0x00000018ff327819 */ /* 0x000fe20000011446 */
[-C--:B------:R-:W-:Y:S01]  /*7f30*/  IMAD R18, R53, R48.reuse, R18 ;  /* 0x0000003035127224 */ /* 0x080fe200078e0212 */
[----:B------:R-:W-:Y:S01]  /*7f40*/  SHF.L.U32 R60, R59, 0x8, RZ ;  /* 0x000000083b3c7819 */ /* 0x000fe200000006ff */
[----:B------:R-:W-:Y:S01]  /*7f50*/  IMAD.MOV.U32 R49, RZ, RZ, R71 ;  /* 0x000000ffff317224 */ /* 0x000fe200078e0047 */
[----:B------:R-:W-:Y:S01]  /*7f60*/  SHF.R.S32.HI R59, RZ, 0x18, R59 ;  /* 0x00000018ff3b7819 */ /* 0x000fe2000001143b */
[C---:B------:R-:W-:Y:S01]  /*7f70*/  IMAD R3, R46.reuse, R21, RZ ;  /* 0x000000152e037224 */ /* 0x040fe200078e02ff */
[----:B------:R-:W-:Y:S01]  /*7f80*/  SHF.R.S32.HI R53, RZ, 0x18, R60 ;  /* 0x00000018ff357819 */ /* 0x000fe2000001143c */
[----:B------:R-:W-:Y:S02]  /*7f90*/  IMAD R19, R55, R48, R19 ;  /* 0x0000003037137224 */ /* 0x000fe400078e0213 */
[C---:B------:R-:W-:Y:S02]  /*7fa0*/  IMAD R22, R46.reuse, R22, RZ ;  /* 0x000000162e167224 */ /* 0x040fe400078e02ff */
[----:B------:R-:W-:Y:S01]  /*7fb0*/  IMAD R0, R49, R48, R0 ;  /* 0x0000003031007224 */ /* 0x000fe200078e0200 */
[----:B------:R-:W-:Y:S01]  /*7fc0*/  I2IP.S8.S32.SAT R111, R19, R18, RZ ;  /* 0x00000012136f7239 */ /* 0x000fe200000014ff */
[----:B------:R-:W-:Y:S01]  /*7fd0*/  IMAD R23, R46, R23, RZ ;  /* 0x000000172e177224 */ /* 0x000fe200078e02ff */
[----:B------:R-:W-:Y:S01]  /*7fe0*/  MOV R49, R68 ;  /* 0x0000004400317202 */ /* 0x000fe20000000f00 */
[----:B------:R-:W-:Y:S01]  /*7ff0*/  IMAD R3, R50, R48, R3 ;  /* 0x0000003032037224 */ /* 0x000fe200078e0203 */
[----:B------:R-:W-:Y:S01]  /*8000*/  I2IP.S8.S32.SAT R111, R17, R16, R111 ;  /* 0x00000010116f7239 */ /* 0x000fe2000000146f */
[C---:B------:R-:W-:Y:S01]  /*8010*/  IMAD R20, R46.reuse, R24, RZ ;  /* 0x000000182e147224 */ /* 0x040fe200078e02ff */
[----:B------:R-:W-:Y:S01]  /*8020*/  SHF.R.S32.HI R50, RZ, 0x18, R67 ;  /* 0x00000018ff327819 */ /* 0x000fe20000011443 */
[-C--:B------:R-:W-:Y:S01]  /*8030*/  IMAD R22, R51, R48.reuse, R22 ;  /* 0x0000003033167224 */ /* 0x080fe200078e0216 */
[----:B------:R-:W-:Y:S01]  /*8040*/  SHF.R.S32.HI R51, RZ, 0x18, R66 ;  /* 0x00000018ff337819 */ /* 0x000fe20000011442 */
[----:B------:R-:W-:Y:S01]  /*8050*/  IMAD R21, R46, R25, RZ ;  /* 0x000000192e157224 */ /* 0x000fe200078e02ff */
[----:B------:R1:W-:Y:S01]  /*8060*/  STS.128 [R105+UR49+0x3200], R108 ;  /* 0x0032006c69007988 */ /* 0x0003e20008000c31 */
        /* <DEDUP_REMOVED lines=8> */
[----:B------:R-:W-:Y:S01]  /*80f0*/  IMAD.SHL.U32 R63, R58, 0x100, RZ ;  /* 0x000001003a3f7824 */ /* 0x000fe200078e00ff */
[----:B------:R-:W-:Y:S01]  /*8100*/  SHF.R.S32.HI R50, RZ, 0x18, R64 ;  /* 0x00000018ff327819 */ /* 0x000fe20000011440 */
[C---:B------:R-:W-:Y:S01]  /*8110*/  IMAD R24, R46.reuse, R28, RZ ;  /* 0x0000001c2e187224 */ /* 0x040fe200078e02ff */
[----:B------:R-:W-:Y:S01]  /*8120*/  SHF.R.S32.HI R58, RZ, 0x18, R58 ;  /* 0x00000018ff3a7819 */ /* 0x000fe2000001143a */
[----:B------:R-:W-:Y:S01]  /*8130*/  IMAD R26, R51, R48, R26 ;  /* 0x00000030331a7224 */ /* 0x000fe200078e021a */
[----:B------:R-:W-:Y:S01]  /*8140*/  MOV R51, R62 ;  /* 0x0000003e00337202 */ /* 0x000fe20000000f00 */
[-C--:B------:R-:W-:Y:S02]  /*8150*/  IMAD R27, R57, R48.reuse, R27 ;  /* 0x00000030391b7224 */ /* 0x080fe400078e021b */
[C---:B------:R-:W-:Y:S02]  /*8160*/  IMAD R25, R46.reuse, R29, RZ ;  /* 0x0000001d2e197224 */ /* 0x040fe400078e02ff */
[----:B------:R-:W-:Y:S01]  /*8170*/  IMAD R24, R49, R48, R24 ;  /* 0x0000003031187224 */ /* 0x000fe200078e0218 */
[----:B------:R-:W-:Y:S01]  /*8180*/  SHF.R.S32.HI R49, RZ, 0x18, R63 ;  /* 0x00000018ff317819 */ /* 0x000fe2000001143f */
[C---:B------:R-:W-:Y:S01]  /*8190*/  IMAD R30, R46.reuse, R30, RZ ;  /* 0x0000001e2e1e7224 */ /* 0x040fe200078e02ff */
[----:B------:R-:W-:Y:S01]  /*81a0*/  I2IP.S8.S32.SAT R113, R27, R26, RZ ;  /* 0x0000001a1b717239 */ /* 0x000fe200000014ff */
[----:B------:R-:W-:Y:S02]  /*81b0*/  IMAD R31, R46, R31, RZ ;  /* 0x0000001f2e1f7224 */ /* 0x000fe400078e02ff */
[----:B------:R-:W-:Y:S01]  /*81c0*/  IMAD R25, R50, R48, R25 ;  /* 0x0000003032197224 */ /* 0x000fe200078e0219 */
[----:B------:R-:W-:Y:S01]  /*81d0*/  SHF.R.S32.HI R50, RZ, 0x18, R61 ;  /* 0x00000018ff327819 */ /* 0x000fe2000001143d */
[C---:B------:R-:W-:Y:S01]  /*81e0*/  IMAD R28, R46.reuse, R32, RZ ;  /* 0x000000202e1c7224 */ /* 0x040fe200078e02ff */
[----:B------:R-:W-:Y:S01]  /*81f0*/  I2IP.S8.S32.SAT R113, R21, R20, R113 ;  /* 0x0000001415717239 */ /* 0x000fe20000001471 */
[-C--:B------:R-:W-:Y:S02]  /*8200*/  IMAD R30, R49, R48.reuse, R30 ;  /* 0x00000030311e7224 */ /* 0x080fe400078e021e */
[----:B------:R-:W-:Y:S02]  /*8210*/  IMAD R29, R46, R33, RZ ;  /* 0x000000212e1d7224 */ /* 0x000fe400078e02ff */
[-C--:B------:R-:W-:Y:S02]  /*8220*/  IMAD R31, R58, R48.reuse, R31 ;  /* 0x000000303a1f7224 */ /* 0x080fe400078e021f */
[----:B------:R-:W-:Y:S02]  /*8230*/  IMAD R28, R51, R48, R28 ;  /* 0x00000030331c7224 */ /* 0x000fe400078e021c */
[----:B------:R-:W-:Y:S01]  /*8240*/  IMAD R34, R46, R34, RZ ;  /* 0x000000222e227224 */ /* 0x000fe200078e02ff */
[----:B------:R-:W-:Y:S01]  /*8250*/  I2IP.S8.S32.SAT R107, R31, R30, RZ ;  /* 0x0000001e1f6b7239 */ /* 0x000fe200000014ff */
[----:B------:R-:W-:Y:S02]  /*8260*/  IMAD R29, R50, R48, R29 ;  /* 0x00000030321d7224 */ /* 0x000fe400078e021d */
[----:B------:R-:W-:Y:S01]  /*8270*/  IMAD R35, R46, R35, RZ ;  /* 0x000000232e237224 */ /* 0x000fe200078e02ff */
[----:B------:R-:W-:Y:S01]  /*8280*/  I2IP.S8.S32.SAT R114, R25, R24, R107 ;  /* 0x0000001819727239 */ /* 0x000fe2000000146b */
        /* <DEDUP_REMOVED lines=21> */
.L_x_115:
[----:B------:R-:W-:Y:S05]  /*83e0*/  BSYNC.RECONVERGENT B0 ;  /* 0x0000000000007941 */ /* 0x000fea0003800200 */
.L_x_114:
[----:B------:R-:W-:Y:S01]  /*83f0*/  IADD3 R0, PT, PT, R44, 0x1, RZ ;  /* 0x000000012c007810 */ /* 0x000fe20007ffe0ff */
[----:B------:R-:W-:Y:S04]  /*8400*/  BSSY.RECONVERGENT B0, `(.L_x_116) ;  /* 0x0000003000007945 */ /* 0x000fe80003800200 */
[----:B------:R-:W-:Y:S05]  /*8410*/  @P0 BRA `(.L_x_117) ;  /* 0x0000000000040947 */ /* 0x000fea0003800000 */
[----:B------:R-:W-:Y:S04]  /*8420*/  DEPBAR.LE SB0, 0x1 ;  /* 0x000080400000791a */ /* 0x000fe80000000000 */
.L_x_117:
[----:B------:R-:W-:Y:S05]  /*8430*/  BSYNC.RECONVERGENT B0 ;  /* 0x0000000000007941 */ /* 0x000fea0003800200 */
.L_x_116:
[----:B------:R-:W-:Y:S01]  /*8440*/  BAR.SYNC.DEFER_BLOCKING 0x1, 0x80 ;  /* 0x0042000000007b1d */ /* 0x000fe20000010000 */
[----:B------:R-:W-:Y:S01]  /*8450*/  ISETP.NE.AND P2, PT, R103, RZ, PT ;  /* 0x000000ff6700720c */ /* 0x000fe20003f45270 */
[----:B------:R-:W-:Y:S01]  /*8460*/  UISETP.NE.AND UP0, UPT, UR54, 0x2, UPT ;  /* 0x000000023600788c */ /* 0x000fe2000bf05270 */
[----:B------:R-:W-:Y:S01]  /*8470*/  ISETP.NE.AND P0, PT, R104, 0x2, PT ;  /* 0x000000026800780c */ /* 0x000fe20003f05270 */
[----:B------:R-:W-:Y:S01]  /*8480*/  IMAD.IADD R20, R43, 0x1, R81 ;  /* 0x000000012b147824 */ /* 0x000fe200078e0251 */
[----:B------:R-:W-:Y:S01]  /*8490*/  ISETP.NE.AND P1, PT, R0, 0x4, PT ;  /* 0x000000040000780c */ /* 0x000fe20003f25270 */
[----:B------:R-:W-:Y:S01]  /*84a0*/  USEL UR54, UR54, URZ, UP0 ;  /* 0x000000ff36367287 */ /* 0x000fe20008000000 */
[----:B------:R-:W-:Y:S01]  /*84b0*/  SEL R4, RZ, 0x1, P0 ;  /* 0x00000001ff047807 */ /* 0x000fe20000000000 */
[----:B------:R-:W-:Y:S01]  /*84c0*/  IMAD.IADD R21, R45, 0x1, R88 ;  /* 0x000000012d157824 */ /* 0x000fe200078e0258 */
[----:B------:R-:W-:Y:S02]  /*84d0*/  SEL R3, RZ, 0x1, P1 ;  /* 0x00000001ff037807 */ /* 0x000fe40000800000 */
[----:B------:R-:W-:Y:S02]  /*84e0*/  LOP3.LUT R99, R99, R4, RZ, 0x3c, !PT ;  /* 0x0000000463637212 */ /* 0x000fe400078e3cff */
[----:B------:R-:W-:Y:S02]  /*84f0*/  LOP3.LUT R100, R100, R3, RZ, 0x3c, !PT ;  /* 0x0000000364647212 */ /* 0x000fe400078e3cff */
[----:B------:R-:W-:Y:S02]  /*8500*/  @P2 R2UR UR36, R96 ;  /* 0x00000000602422ca */ /* 0x000fe400000e0000 */
[----:B------:R-:W-:Y:S02]  /*8510*/  SEL R104, R104, RZ, P0 ;  /* 0x000000ff68687207 */ /* 0x000fe40000000000 */
[----:B------:R-:W-:Y:S01]  /*8520*/  SEL R44, R0, RZ, P1 ;  /* 0x000000ff002c7207 */ /* 0x000fe20000800000 */
[----:B------:R-:W-:Y:S10]  /*8530*/  @P2 BRA `(.L_x_118) ;  /* 0xffffffc800182947 */ /* 0x000ff4000383ffff */
[----:B------:R-:W-:Y:S05]  /*8540*/  EXIT ;  /* 0x000000000000794d */ /* 0x000fea0003800000 */
.L_x_19:
[----:B--2---:R2:W1:Y:S02]  /*8550*/  SYNCS.PHASECHK.TRANS64.TRYWAIT P0, [R3+URZ+0xe0], R2 ;  /* 0x0000e002030075a7 */ /* 0x00446400080011ff */
[----:B-1----:R-:W-:Y:S05]  /*8560*/  @!P0 NANOSLEEP.SYNCS 0x989680 ;  /* 0x009896800000895d */ /* 0x002fea0003900000 */
[----:B------:R-:W1:Y:S02]  /*8570*/  @!P0 SYNCS.PHASECHK.TRANS64 P0, [R3+URZ+0xe0], R2 ;  /* 0x0000e002030085a7 */ /* 0x000e6400080010ff */
[----:B-1----:R-:W-:Y:S05]  /*8580*/  @!P0 BRA `(.L_x_19) ;  /* 0xfffffffc00f08947 */ /* 0x002fea000383ffff */
[----:B------:R-:W-:Y:S05]  /*8590*/  BRA `(.L_x_119) ;  /* 0xffffff9000007947 */ /* 0x000fea000383ffff */
.L_x_22:
[----:B-1----:R-:W-:Y:S07]  /*85a0*/  MOV R2, UR33 ;  /* 0x0000002100027c02 */ /* 0x002fee0008000f00 */
.L_x_120:
[----:B-1----:R1:W2:Y:S02]  /*85b0*/  SYNCS.PHASECHK.TRANS64.TRYWAIT P0, [R2+URZ+0x18], R5 ;  /* 0x00001805020075a7 */ /* 0x0022a400080011ff */
[----:B--2---:R-:W-:Y:S05]  /*85c0*/  @!P0 NANOSLEEP.SYNCS 0x989680 ;  /* 0x009896800000895d */ /* 0x004fea0003900000 */
[----:B------:R-:W2:Y:S02]  /*85d0*/  @!P0 SYNCS.PHASECHK.TRANS64 P0, [R2+URZ+0x18], R5 ;  /* 0x00001805020085a7 */ /* 0x000ea400080010ff */
[----:B--2---:R-:W-:Y:S05]  /*85e0*/  @!P0 BRA `(.L_x_120) ;  /* 0xfffffffc00f08947 */ /* 0x004fea000383ffff */
[----:B------:R-:W-:Y:S05]  /*85f0*/  BRA `(.L_x_21) ;  /* 0xffffff9000507947 */ /* 0x000fea000383ffff */
.L_x_28:
[----:B-1----:R-:W-:Y:S07]  /*8600*/  MOV R2, UR33 ;  /* 0x0000002100027c02 */ /* 0x002fee0008000f00 */
.L_x_121:
[----:B-1----:R1:W2:Y:S02]  /*8610*/  SYNCS.PHASECHK.TRANS64.TRYWAIT P0, [R2+URZ+0x18], R5 ;  /* 0x00001805020075a7 */ /* 0x0022a400080011ff */
[----:B--2---:R-:W-:Y:S05]  /*8620*/  @!P0 NANOSLEEP.SYNCS 0x989680 ;  /* 0x009896800000895d */ /* 0x004fea0003900000 */
[----:B------:R-:W2:Y:S02]  /*8630*/  @!P0 SYNCS.PHASECHK.TRANS64 P0, [R2+URZ+0x18], R5 ;  /* 0x00001805020085a7 */ /* 0x000ea400080010ff */
[----:B--2---:R-:W-:Y:S05]  /*8640*/  @!P0 BRA `(.L_x_121) ;  /* 0xfffffffc00f08947 */ /* 0x004fea000383ffff */
[----:B------:R-:W-:Y:S05]  /*8650*/  BRA `(.L_x_27) ;  /* 0xffffff9400287947 */ /* 0x000fea000383ffff */
.L_x_32:
[----:B-1----:R1:W2:Y:S02]  /*8660*/  SYNCS.PHASECHK.TRANS64.TRYWAIT P0, [R2+URZ+0x70], R3 ;  /* 0x00007003020075a7 */ /* 0x0022a400080011ff */
[----:B--2---:R-:W-:Y:S05]  /*8670*/  @!P0 NANOSLEEP.SYNCS 0x989680 ;  /* 0x009896800000895d */ /* 0x004fea0003900000 */
[----:B------:R-:W2:Y:S02]  /*8680*/  @!P0 SYNCS.PHASECHK.TRANS64 P0, [R2+URZ+0x70], R3 ;  /* 0x00007003020085a7 */ /* 0x000ea400080010ff */
[----:B--2---:R-:W-:Y:S05]  /*8690*/  @!P0 BRA `(.L_x_32) ;  /* 0xfffffffc00f08947 */ /* 0x004fea000383ffff */
[----:B------:R-:W-:Y:S05]  /*86a0*/  BRA `(.L_x_122) ;  /* 0xffffff9400e07947 */ /* 0x000fea000383ffff */
.L_x_36:
[----:B----4-:R-:W-:-:S07]  /*86b0*/  MOV R0, UR5 ;  /* 0x0000000500007c02 */ /* 0x010fce0008000f00 */
.L_x_123:
[----:B-1----:R1:W2:Y:S02]  /*86c0*/  SYNCS.PHASECHK.TRANS64.TRYWAIT P0, [R0+URZ], R3 ;  /* 0x00000003000075a7 */ /* 0x0022a400080011ff */
[----:B--2---:R-:W-:Y:S05]  /*86d0*/  @!P0 NANOSLEEP.SYNCS 0x989680 ;  /* 0x009896800000895d */ /* 0x004fea0003900000 */
[----:B------:R-:W2:Y:S02]  /*86e0*/  @!P0 SYNCS.PHASECHK.TRANS64 P0, [R0+URZ], R3 ;  /* 0x00000003000085a7 */ /* 0x000ea400080010ff */
[----:B--2---:R-:W-:Y:S05]  /*86f0*/  @!P0 BRA `(.L_x_123) ;  /* 0xfffffffc00f08947 */ /* 0x004fea000383ffff */
[----:B------:R-:W-:Y:S05]  /*8700*/  BRA `(.L_x_124) ;  /* 0xffffff9c00507947 */ /* 0x000fea000383ffff */
.L_x_37:
[----:B----4-:R-:W-:-:S07]  /*8710*/  MOV R0, UR5 ;  /* 0x0000000500007c02 */ /* 0x010fce0008000f00 */
.L_x_125:
[----:B-1----:R1:W2:Y:S02]  /*8720*/  SYNCS.PHASECHK.TRANS64.TRYWAIT P0, [R0+URZ], R3 ;  /* 0x00000003000075a7 */ /* 0x0022a400080011ff */
[----:B--2---:R-:W-:Y:S05]  /*8730*/  @!P0 NANOSLEEP.SYNCS 0x989680 ;  /* 0x009896800000895d */ /* 0x004fea0003900000 */
[----:B------:R-:W2:Y:S02]  /*8740*/  @!P0 SYNCS.PHASECHK.TRANS64 P0, [R0+URZ], R3 ;  /* 0x00000003000085a7 */ /* 0x000ea400080010ff */
[----:B--2---:R-:W-:Y:S05]  /*8750*/  @!P0 BRA `(.L_x_125) ;  /* 0xfffffffc00f08947 */ /* 0x004fea000383ffff */
[----:B------:R-:W-:Y:S05]  /*8760*/  BRA `(.L_x_126) ;  /* 0xffffff9c005c7947 */ /* 0x000fea000383ffff */
.L_x_40:
[----:B-1----:R1:W2:Y:S02]  /*8770*/  SYNCS.PHASECHK.TRANS64.TRYWAIT P0, [R0+URZ+0xd0], R5 ;  /* 0x0000d005000075a7 */ /* 0x0022a400080011ff */
[----:B--2---:R-:W-:Y:S05]  /*8780*/  @!P0 NANOSLEEP.SYNCS 0x989680 ;  /* 0x009896800000895d */ /* 0x004fea0003900000 */
[----:B------:R-:W2:Y:S02]  /*8790*/  @!P0 SYNCS.PHASECHK.TRANS64 P0, [R0+URZ+0xd0], R5 ;  /* 0x0000d005000085a7 */ /* 0x000ea400080010ff */
[----:B--2---:R-:W-:Y:S05]  /*87a0*/  @!P0 BRA `(.L_x_40) ;  /* 0xfffffffc00f08947 */ /* 0x004fea000383ffff */
[----:B------:R-:W-:Y:S05]  /*87b0*/  BRA `(.L_x_127) ;  /* 0xffffff9c00b87947 */ /* 0x000fea000383ffff */
.L_x_41:
[----:B------:R-:W-:-:S07]  /*87c0*/  MOV R0, UR5 ;  /* 0x0000000500007c02 */ /* 0x000fce0008000f00 */
.L_x_128:
[----:B-1----:R1:W2:Y:S02]  /*87d0*/  SYNCS.PHASECHK.TRANS64.TRYWAIT P0, [R0+URZ+0x80], R5 ;  /* 0x00008005000075a7 */ /* 0x0022a400080011ff */
[----:B--2---:R-:W-:Y:S05]  /*87e0*/  @!P0 NANOSLEEP.SYNCS 0x989680 ;  /* 0x009896800000895d */ /* 0x004fea0003900000 */
[----:B------:R-:W2:Y:S02]  /*87f0*/  @!P0 SYNCS.PHASECHK.TRANS64 P0, [R0+URZ+0x80], R5 ;  /* 0x00008005000085a7 */ /* 0x000ea400080010ff */
[----:B--2---:R-:W-:Y:S05]  /*8800*/  @!P0 BRA `(.L_x_128) ;  /* 0xfffffffc00f08947 */ /* 0x004fea000383ffff */
[----:B------:R-:W-:Y:S05]  /*8810*/  BRA `(.L_x_129) ;  /* 0xffffff9c00c87947 */ /* 0x000fea000383ffff */
.L_x_42:
[----:B-1----:R1:W2:Y:S02]  /*8820*/  SYNCS.PHASECHK.TRANS64.TRYWAIT P1, [R0+URZ+0x70], R5 ;  /* 0x00007005000075a7 */ /* 0x0022a400080211ff */
[----:B--2---:R-:W-:Y:S05]  /*8830*/  @!P1 NANOSLEEP.SYNCS 0x989680 ;  /* 0x009896800000995d */ /* 0x004fea0003900000 */
[----:B------:R-:W2:Y:S02]  /*8840*/  @!P1 SYNCS.PHASECHK.TRANS64 P1, [R0+URZ+0x70], R5 ;  /* 0x00007005000095a7 */ /* 0x000ea400080210ff */
[----:B--2---:R-:W-:Y:S05]  /*8850*/  @!P1 BRA `(.L_x_42) ;  /* 0xfffffffc00f09947 */ /* 0x004fea000383ffff */
[----:B------:R-:W-:Y:S05]  /*8860*/  BRA `(.L_x_130) ;  /* 0xffffff9c00f87947 */ /* 0x000fea000383ffff */
.L_x_45:
[----:B------:R-:W-:-:S07]  /*8870*/  MOV R0, UR5 ;  /* 0x0000000500007c02 */ /* 0x000fce0008000f00 */
.L_x_131:
[----:B-1----:R1:W2:Y:S02]  /*8880*/  SYNCS.PHASECHK.TRANS64.TRYWAIT P0, [R0+URZ+0x80], R3 ;  /* 0x00008003000075a7 */ /* 0x0022a400080011ff */
[----:B--2---:R-:W-:Y:S05]  /*8890*/  @!P0 NANOSLEEP.SYNCS 0x989680 ;  /* 0x009896800000895d */ /* 0x004fea0003900000 */
[----:B------:R-:W2:Y:S02]  /*88a0*/  @!P0 SYNCS.PHASECHK.TRANS64 P0, [R0+URZ+0x80], R3 ;  /* 0x00008003000085a7 */ /* 0x000ea400080010ff */
[----:B--2---:R-:W-:Y:S05]  /*88b0*/  @!P0 BRA `(.L_x_131) ;  /* 0xfffffffc00f08947 */ /* 0x004fea000383ffff */
[----:B------:R-:W-:Y:S05]  /*88c0*/  BRA `(.L_x_44) ;  /* 0xffffffa0004c7947 */ /* 0x000fea000383ffff */
.L_x_52:
[----:B-1----:R1:W2:Y:S02]  /*88d0*/  SYNCS.PHASECHK.TRANS64.TRYWAIT P1, [R0+URZ+0x70], R5 ;  /* 0x00007005000075a7 */ /* 0x0022a400080211ff */
[----:B--2---:R-:W-:Y:S05]  /*88e0*/  @!P1 NANOSLEEP.SYNCS 0x989680 ;  /* 0x009896800000995d */ /* 0x004fea0003900000 */
[----:B------:R-:W2:Y:S02]  /*88f0*/  @!P1 SYNCS.PHASECHK.TRANS64 P1, [R0+URZ+0x70], R5 ;  /* 0x00007005000095a7 */ /* 0x000ea400080210ff */
[----:B--2---:R-:W-:Y:S05]  /*8900*/  @!P1 BRA `(.L_x_52) ;  /* 0xfffffffc00f09947 */ /* 0x004fea000383ffff */
[----:B------:R-:W-:Y:S05]  /*8910*/  BRA `(.L_x_132) ;  /* 0xffffffa400dc7947 */ /* 0x000fea000383ffff */
.L_x_53:
[----:B------:R-:W-:-:S07]  /*8920*/  MOV R3, UR14 ;  /* 0x0000000e00037c02 */ /* 0x000fce0008000f00 */
.L_x_133:
[----:B-1----:R1:W2:Y:S02]  /*8930*/  SYNCS.PHASECHK.TRANS64.TRYWAIT P0, [R3+URZ+0xb0], R0 ;  /* 0x0000b000030075a7 */ /* 0x0022a400080011ff */
[----:B--2---:R-:W-:Y:S05]  /*8940*/  @!P0 NANOSLEEP.SYNCS 0x989680 ;  /* 0x009896800000895d */ /* 0x004fea0003900000 */
[----:B------:R-:W2:Y:S02]  /*8950*/  @!P0 SYNCS.PHASECHK.TRANS64 P0, [R3+URZ+0xb0], R0 ;  /* 0x0000b000030085a7 */ /* 0x000ea400080010ff */
[----:B--2---:R-:W-:Y:S05]  /*8960*/  @!P0 BRA `(.L_x_133) ;  /* 0xfffffffc00f08947 */ /* 0x004fea000383ffff */
[----:B------:R-:W-:Y:S05]  /*8970*/  BRA `(.L_x_134) ;  /* 0xffffffa800287947 */ /* 0x000fea000383ffff */
.L_x_56:
[----:B------:R-:W-:Y:S07]  /*8980*/  MOV R0, UR19 ;  /* 0x0000001300007c02 */ /* 0x000fee0008000f00 */
.L_x_135:
[----:B-1----:R1:W2:Y:S02]  /*8990*/  SYNCS.PHASECHK.TRANS64.TRYWAIT P0, [R0+URZ], R3 ;  /* 0x00000003000075a7 */ /* 0x0022a400080011ff */
[----:B--2---:R-:W-:Y:S05]  /*89a0*/  @!P0 NANOSLEEP.SYNCS 0x989680 ;  /* 0x009896800000895d */ /* 0x004fea0003900000 */
[----:B------:R-:W2:Y:S02]  /*89b0*/  @!P0 SYNCS.PHASECHK.TRANS64 P0, [R0+URZ], R3 ;  /* 0x00000003000085a7 */ /* 0x000ea400080010ff */
[----:B--2---:R-:W-:Y:S05]  /*89c0*/  @!P0 BRA `(.L_x_135) ;  /* 0xfffffffc00f08947 */ /* 0x004fea000383ffff */
[----:B------:R-:W-:Y:S05]  /*89d0*/  BRA `(.L_x_55) ;  /* 0xffffffa800447947 */ /* 0x000fea000383ffff */
.L_x_59:
[----:B------:R-:W-:-:S07]  /*89e0*/  MOV R0, UR5 ;  /* 0x0000000500007c02 */ /* 0x000fce0008000f00 */
.L_x_136:
[----:B--2---:R2:W3:Y:S02]  /*89f0*/  SYNCS.PHASECHK.TRANS64.TRYWAIT P0, [R0+URZ], R3 ;  /* 0x00000003000075a7 */ /* 0x0044e400080011ff */
[----:B---3--:R-:W-:Y:S05]  /*8a00*/  @!P0 NANOSLEEP.SYNCS 0x989680 ;  /* 0x009896800000895d */ /* 0x008fea0003900000 */
[----:B------:R-:W3:Y:S02]  /*8a10*/  @!P0 SYNCS.PHASECHK.TRANS64 P0, [R0+URZ], R3 ;  /* 0x00000003000085a7 */ /* 0x000ee400080010ff */
[----:B---3--:R-:W-:Y:S05]  /*8a20*/  @!P0 BRA `(.L_x_136) ;  /* 0xfffffffc00f08947 */ /* 0x008fea000383ffff */
[----:B------:R-:W-:Y:S05]  /*8a30*/  BRA `(.L_x_137) ;  /* 0xffffffac00707947 */ /* 0x000fea000383ffff */
.L_x_60:
[----:B------:R-:W-:-:S07]  /*8a40*/  MOV R0, UR5 ;  /* 0x0000000500007c02 */ /* 0x000fce0008000f00 */
.L_x_138:
[----:B--2---:R2:W3:Y:S02]  /*8a50*/  SYNCS.PHASECHK.TRANS64.TRYWAIT P0, [R0+URZ], R3 ;  /* 0x00000003000075a7 */ /* 0x0044e400080011ff */
[----:B---3--:R-:W-:Y:S05]  /*8a60*/  @!P0 NANOSLEEP.SYNCS 0x989680 ;  /* 0x009896800000895d */ /* 0x008fea0003900000 */
[----:B------:R-:W3:Y:S02]  /*8a70*/  @!P0 SYNCS.PHASECHK.TRANS64 P0, [R0+URZ], R3 ;  /* 0x00000003000085a7 */ /* 0x000ee400080010ff */
[----:B---3--:R-:W-:Y:S05]  /*8a80*/  @!P0 BRA `(.L_x_138) ;  /* 0xfffffffc00f08947 */ /* 0x008fea000383ffff */
[----:B------:R-:W-:Y:S05]  /*8a90*/  BRA `(.L_x_139) ;  /* 0xffffffac007c7947 */ /* 0x000fea000383ffff */
.L_x_61:
[----:B------:R-:W-:-:S07]  /*8aa0*/  MOV R0, UR5 ;  /* 0x0000000500007c02 */ /* 0x000fce0008000f00 */
.L_x_140:
[----:B--2---:R2:W3:Y:S02]  /*8ab0*/  SYNCS.PHASECHK.TRANS64.TRYWAIT P0, [R0+URZ], R3 ;  /* 0x00000003000075a7 */ /* 0x0044e400080011ff */
[----:B---3--:R-:W-:Y:S05]  /*8ac0*/  @!P0 NANOSLEEP.SYNCS 0x989680 ;  /* 0x009896800000895d */ /* 0x008fea0003900000 */
[----:B------:R-:W3:Y:S02]  /*8ad0*/  @!P0 SYNCS.PHASECHK.TRANS64 P0, [R0+URZ], R3 ;  /* 0x00000003000085a7 */ /* 0x000ee400080010ff */
[----:B---3--:R-:W-:Y:S05]  /*8ae0*/  @!P0 BRA `(.L_x_140) ;  /* 0xfffffffc00f08947 */ /* 0x008fea000383ffff */
[----:B------:R-:W-:Y:S05]  /*8af0*/  BRA `(.L_x_141) ;  /* 0xffffffac00887947 */ /* 0x000fea000383ffff */
.L_x_62:
[----:B------:R-:W-:-:S07]  /*8b00*/  MOV R0, UR6 ;  /* 0x0000000600007c02 */ /* 0x000fce0008000f00 */
.L_x_142:
[----:B--2---:R2:W3:Y:S02]  /*8b10*/  SYNCS.PHASECHK.TRANS64.TRYWAIT P0, [R0+URZ], R3 ;  /* 0x00000003000075a7 */ /* 0x0044e400080011ff */
[----:B---3--:R-:W-:Y:S05]  /*8b20*/  @!P0 NANOSLEEP.SYNCS 0x989680 ;  /* 0x009896800000895d */ /* 0x008fea0003900000 */
[----:B------:R-:W3:Y:S02]  /*8b30*/  @!P0 SYNCS.PHASECHK.TRANS64 P0, [R0+URZ], R3 ;  /* 0x00000003000085a7 */ /* 0x000ee400080010ff */
[----:B---3--:R-:W-:Y:S05]  /*8b40*/  @!P0 BRA `(.L_x_142) ;  /* 0xfffffffc00f08947 */ /* 0x008fea000383ffff */
[----:B------:R-:W-:Y:S05]  /*8b50*/  BRA `(.L_x_143) ;  /* 0xffffffac00947947 */ /* 0x000fea000383ffff */
.L_x_67:
[----:B--2---:R2:W3:Y:S02]  /*8b60*/  SYNCS.PHASECHK.TRANS64.TRYWAIT P0, [R0+URZ+0x70], R3 ;  /* 0x00007003000075a7 */ /* 0x0044e400080011ff */
[----:B---3--:R-:W-:Y:S05]  /*8b70*/  @!P0 NANOSLEEP.SYNCS 0x989680 ;  /* 0x009896800000895d */ /* 0x008fea0003900000 */
[----:B------:R-:W3:Y:S02]  /*8b80*/  @!P0 SYNCS.PHASECHK.TRANS64 P0, [R0+URZ+0x70], R3 ;  /* 0x00007003000085a7 */ /* 0x000ee400080010ff */
[----:B---3--:R-:W-:Y:S05]  /*8b90*/  @!P0 BRA `(.L_x_67) ;  /* 0xfffffffc00f08947 */ /* 0x008fea000383ffff */
[----:B------:R-:W-:Y:S05]  /*8ba0*/  BRA `(.L_x_144) ;  /* 0xffffffb0009c7947 */ /* 0x000fea000383ffff */
.L_x_70:
[----:B------:R-:W-:Y:S07]  /*8bb0*/  MOV R0, UR7 ;  /* 0x0000000700007c02 */ /* 0x000fee0008000f00 */
.L_x_145:
[----:B--2---:R2:W3:Y:S02]  /*8bc0*/  SYNCS.PHASECHK.TRANS64.TRYWAIT P0, [R0+URZ+0x68], R3 ;  /* 0x00006803000075a7 */ /* 0x0044e400080011ff */
[----:B---3--:R-:W-:Y:S05]  /*8bd0*/  @!P0 NANOSLEEP.SYNCS 0x989680 ;  /* 0x009896800000895d */ /* 0x008fea0003900000 */
[----:B------:R-:W3:Y:S02]  /*8be0*/  @!P0 SYNCS.PHASECHK.TRANS64 P0, [R0+URZ+0x68], R3 ;  /* 0x00006803000085a7 */ /* 0x000ee400080010ff */
[----:B---3--:R-:W-:Y:S05]  /*8bf0*/  @!P0 BRA `(.L_x_145) ;  /* 0xfffffffc00f08947 */ /* 0x008fea000383ffff */
[----:B------:R-:W-:Y:S05]  /*8c00*/  BRA `(.L_x_69) ;  /* 0xffffffb4007c7947 */ /* 0x000fea000383ffff */
.L_x_73:
[----:B------:R-:W-:Y:S07]  /*8c10*/  MOV R3, UR7 ;  /* 0x0000000700037c02 */ /* 0x000fee0008000f00 */
.L_x_146:
[----:B-1----:R1:W2:Y:S02]  /*8c20*/  SYNCS.PHASECHK.TRANS64.TRYWAIT P0, [R3+URZ+0x48], R12 ;  /* 0x0000480c030075a7 */ /* 0x0022a400080011ff */
[----:B--2---:R-:W-:Y:S05]  /*8c30*/  @!P0 NANOSLEEP.SYNCS 0x989680 ;  /* 0x009896800000895d */ /* 0x004fea0003900000 */
[----:B------:R-:W2:Y:S02]  /*8c40*/  @!P0 SYNCS.PHASECHK.TRANS64 P0, [R3+URZ+0x48], R12 ;  /* 0x0000480c030085a7 */ /* 0x000ea400080010ff */
[----:B--2---:R-:W-:Y:S05]  /*8c50*/  @!P0 BRA `(.L_x_146) ;  /* 0xfffffffc00f08947 */ /* 0x004fea000383ffff */
[----:B------:R-:W-:Y:S05]  /*8c60*/  BRA `(.L_x_147) ;  /* 0xffffffb400f47947 */ /* 0x000fea000383ffff */
.L_x_74:
[----:B-1----:R-:W-:Y:S07]  /*8c70*/  MOV R3, UR7 ;  /* 0x0000000700037c02 */ /* 0x002fee0008000f00 */
.L_x_148:
[----:B-1----:R1:W2:Y:S02]  /*8c80*/  SYNCS.PHASECHK.TRANS64.TRYWAIT P0, [R3+URZ+0x50], R12 ;  /* 0x0000500c030075a7 */ /* 0x0022a400080011ff */
[----:B--2---:R-:W-:Y:S05]  /*8c90*/  @!P0 NANOSLEEP.SYNCS 0x989680 ;  /* 0x009896800000895d */ /* 0x004fea0003900000 */
[----:B------:R-:W2:Y:S02]  /*8ca0*/  @!P0 SYNCS.PHASECHK.TRANS64 P0, [R3+URZ+0x50], R12 ;  /* 0x0000500c030085a7 */ /* 0x000ea400080010ff */
[----:B--2---:R-:W-:Y:S05]  /*8cb0*/  @!P0 BRA `(.L_x_148) ;  /* 0xfffffffc00f08947 */ /* 0x004fea000383ffff */
[----:B------:R-:W-:Y:S05]  /*8cc0*/  BRA `(.L_x_149) ;  /* 0xffffffb800347947 */ /* 0x000fea000383ffff */
.L_x_75:
[----:B------:R-:W-:Y:S07]  /*8cd0*/  MOV R3, UR7 ;  /* 0x0000000700037c02 */ /* 0x000fee0008000f00 */
.L_x_150:
[----:B-1----:R1:W2:Y:S02]  /*8ce0*/  SYNCS.PHASECHK.TRANS64.TRYWAIT P0, [R3+URZ+0x58], R12 ;  /* 0x0000580c030075a7 */ /* 0x0022a400080011ff */
[----:B--2---:R-:W-:Y:S05]  /*8cf0*/  @!P0 NANOSLEEP.SYNCS 0x989680 ;  /* 0x009896800000895d */ /* 0x004fea0003900000 */
[----:B------:R-:W2:Y:S02]  /*8d00*/  @!P0 SYNCS.PHASECHK.TRANS64 P0, [R3+URZ+0x58], R12 ;  /* 0x0000580c030085a7 */ /* 0x000ea400080010ff */
[----:B--2---:R-:W-:Y:S05]  /*8d10*/  @!P0 BRA `(.L_x_150) ;  /* 0xfffffffc00f08947 */ /* 0x004fea000383ffff */
[----:B------:R-:W-:Y:S05]  /*8d20*/  BRA `(.L_x_151) ;  /* 0xffffffb800bc7947 */ /* 0x000fea000383ffff */
.L_x_77:
[----:B------:R-:W-:-:S07]  /*8d30*/  MOV R0, UR7 ;  /* 0x0000000700007c02 */ /* 0x000fce0008000f00 */
.L_x_152:
[----:B-1----:R1:W3:Y:S02]  /*8d40*/  SYNCS.PHASECHK.TRANS64.TRYWAIT P0, [R0+URZ+0x48], R3 ;  /* 0x00004803000075a7 */ /* 0x0022e400080011ff */
[----:B---3--:R-:W-:Y:S05]  /*8d50*/  @!P0 NANOSLEEP.SYNCS 0x989680 ;  /* 0x009896800000895d */ /* 0x008fea0003900000 */
[----:B------:R-:W3:Y:S02]  /*8d60*/  @!P0 SYNCS.PHASECHK.TRANS64 P0, [R0+URZ+0x48], R3 ;  /* 0x00004803000085a7 */ /* 0x000ee400080010ff */
[----:B---3--:R-:W-:Y:S05]  /*8d70*/  @!P0 BRA `(.L_x_152) ;  /* 0xfffffffc00f08947 */ /* 0x008fea000383ffff */
[----:B------:R-:W-:Y:S05]  /*8d80*/  BRA `(.L_x_153) ;  /* 0xffffffbc002c7947 */ /* 0x000fea000383ffff */
.L_x_78:
[----:B-1----:R-:W-:-:S07]  /*8d90*/  MOV R0, UR7 ;  /* 0x0000000700007c02 */ /* 0x002fce0008000f00 */
.L_x_154:
[----:B-1----:R1:W3:Y:S02]  /*8da0*/  SYNCS.PHASECHK.TRANS64.TRYWAIT P0, [R0+URZ+0x50], R3 ;  /* 0x00005003000075a7 */ /* 0x0022e400080011ff */
[----:B---3--:R-:W-:Y:S05]  /*8db0*/  @!P0 NANOSLEEP.SYNCS 0x989680 ;  /* 0x009896800000895d */ /* 0x008fea0003900000 */
[----:B------:R-:W3:Y:S02]  /*8dc0*/  @!P0 SYNCS.PHASECHK.TRANS64 P0, [R0+URZ+0x50], R3 ;  /* 0x00005003000085a7 */ /* 0x000ee400080010ff */
[----:B---3--:R-:W-:Y:S05]  /*8dd0*/  @!P0 BRA `(.L_x_154) ;  /* 0xfffffffc00f08947 */ /* 0x008fea000383ffff */
[----:B------:R-:W-:Y:S05]  /*8de0*/  BRA `(.L_x_155) ;  /* 0xffffffbc001c7947 */ /* 0x000fea000383ffff */
.L_x_80:
[----:B--2---:R2:W4:Y:S02]  /*8df0*/  SYNCS.PHASECHK.TRANS64.TRYWAIT P0, [R0+URZ+0x70], R3 ;  /* 0x00007003000075a7 */ /* 0x00452400080011ff */
[----:B----4-:R-:W-:Y:S05]  /*8e00*/  @!P0 NANOSLEEP.SYNCS 0x989680 ;  /* 0x009896800000895d */ /* 0x010fea0003900000 */
[----:B------:R-:W4:Y:S02]  /*8e10*/  @!P0 SYNCS.PHASECHK.TRANS64 P0, [R0+URZ+0x70], R3 ;  /* 0x00007003000085a7 */ /* 0x000f2400080010ff */
[----:B----4-:R-:W-:Y:S05]  /*8e20*/  @!P0 BRA `(.L_x_80) ;  /* 0xfffffffc00f08947 */ /* 0x010fea000383ffff */
[----:B------:R-:W-:Y:S05]  /*8e30*/  BRA `(.L_x_156) ;  /* 0xffffffbc00ec7947 */ /* 0x000fea000383ffff */
.L_x_90:
[----:B-1----:R1:W3:Y:S02]  /*8e40*/  SYNCS.PHASECHK.TRANS64.TRYWAIT P1, [R4+URZ+0x30], R3 ;  /* 0x00003003040075a7 */ /* 0x0022e400080211ff */
[----:B---3--:R-:W-:Y:S05]  /*8e50*/  @!P1 NANOSLEEP.SYNCS 0x989680 ;  /* 0x009896800000995d */ /* 0x008fea0003900000 */
[----:B------:R-:W3:Y:S02]  /*8e60*/  @!P1 SYNCS.PHASECHK.TRANS64 P1, [R4+URZ+0x30], R3 ;  /* 0x00003003040095a7 */ /* 0x000ee400080210ff */
[----:B---3--:R-:W-:Y:S05]  /*8e70*/  @!P1 BRA `(.L_x_90) ;  /* 0xfffffffc00f09947 */ /* 0x008fea000383ffff */
[----:B------:R-:W-:Y:S05]  /*8e80*/  BRA `(.L_x_89) ;  /* 0xffffffc800f47947 */ /* 0x000fea000383ffff */
.L_x_92:
[----:B-1----:R1:W4:Y:S02]  /*8e90*/  SYNCS.PHASECHK.TRANS64.TRYWAIT P0, [R105+URZ+0x90], R6 ;  /* 0x00009006690075a7 */ /* 0x00232400080011ff */
[----:B----4-:R-:W-:Y:S05]  /*8ea0*/  @!P0 NANOSLEEP.SYNCS 0x989680 ;  /* 0x009896800000895d */ /* 0x010fea0003900000 */
[----:B------:R-:W4:Y:S02]  /*8eb0*/  @!P0 SYNCS.PHASECHK.TRANS64 P0, [R105+URZ+0x90], R6 ;  /* 0x00009006690085a7 */ /* 0x000f2400080010ff */
[----:B----4-:R-:W-:Y:S05]  /*8ec0*/  @!P0 BRA `(.L_x_92) ;  /* 0xfffffffc00f08947 */ /* 0x010fea000383ffff */
[----:B------:R-:W-:Y:S05]  /*8ed0*/  BRA `(.L_x_91) ;  /* 0xffffffcc00487947 */ /* 0x000fea000383ffff */
.L_x_102:
[----:B--2---:R2:W3:Y:S02]  /*8ee0*/  SYNCS.PHASECHK.TRANS64.TRYWAIT P0, [R4+URZ+0x30], R3 ;  /* 0x00003003040075a7 */ /* 0x0044e400080011ff */
[----:B---3--:R-:W-:Y:S05]  /*8ef0*/  @!P0 NANOSLEEP.SYNCS 0x989680 ;  /* 0x009896800000895d */ /* 0x008fea0003900000 */
[----:B------:R-:W3:Y:S02]  /*8f00*/  @!P0 SYNCS.PHASECHK.TRANS64 P0, [R4+URZ+0x30], R3 ;  /* 0x00003003040085a7 */ /* 0x000ee400080010ff */
[----:B---3--:R-:W-:Y:S05]  /*8f10*/  @!P0 BRA `(.L_x_102) ;  /* 0xfffffffc00f08947 */ /* 0x008fea000383ffff */
[----:B------:R-:W-:Y:S05]  /*8f20*/  BRA `(.L_x_101) ;  /* 0xffffffd8005c7947 */ /* 0x000fea000383ffff */
.L_x_112:
[----:B--2---:R2:W3:Y:S02]  /*8f30*/  SYNCS.PHASECHK.TRANS64.TRYWAIT P0, [R3+URZ+0x30], R6 ;  /* 0x00003006030075a7 */ /* 0x0044e400080011ff */
[----:B---3--:R-:W-:Y:S05]  /*8f40*/  @!P0 NANOSLEEP.SYNCS 0x989680 ;  /* 0x009896800000895d */ /* 0x008fea0003900000 */
[----:B------:R-:W3:Y:S02]  /*8f50*/  @!P0 SYNCS.PHASECHK.TRANS64 P0, [R3+URZ+0x30], R6 ;  /* 0x00003006030085a7 */ /* 0x000ee400080010ff */
[----:B---3--:R-:W-:Y:S05]  /*8f60*/  @!P0 BRA `(.L_x_112) ;  /* 0xfffffffc00f08947 */ /* 0x008fea000383ffff */
[----:B------:R-:W-:Y:S05]  /*8f70*/  BRA `(.L_x_111) ;  /* 0xffffffe400d07947 */ /* 0x000fea000383ffff */
        .weak           $__internal_0_$__cuda_sm10x_tcgen05_guardrail_trap_col_being_dealloced_not_returned_by_alloc
        .type           $__internal_0_$__cuda_sm10x_tcgen05_guardrail_trap_col_being_dealloced_not_returned_by_alloc,@function
        .size           $__internal_0_$__cuda_sm10x_tcgen05_guardrail_trap_col_being_dealloced_not_returned_by_alloc,($__internal_1_$__cuda_sm10x_tcgen05_guardrail_trap_phase_invalid_during_alloc - $__internal_0_$__cuda_sm10x_tcgen05_guardrail_trap_col_being_dealloced_not_returned_by_alloc)
$__internal_0_$__cuda_sm10x_tcgen05_guardrail_trap_col_being_dealloced_not_returned_by_alloc:
[----:B------:R-:W-:Y:S05]  /*8f80*/  BPT.TRAP 0x1 ;  /* 0x000000040000795c */ /* 0x000fea0000300000 */
[----:B------:R-:W-:-:S04]  /*8f90*/  HFMA2 R3, -RZ, RZ, 0, 0 ;  /* 0x00000000ff037431 */ /* 0x000fc800000001ff */
[----:B------:R-:W-:Y:S05]  /*8fa0*/  RET.REL.NODEC R2 `(_ZN7cutlass13device_kernelINS_4gemm6kernel13GemmUniversalIN4cute5tupleIJiiiiEEENS1_10collective13CollectiveMmaINS1_35MainloopSm100TmaUmmaWarpSpecializedILi3ELi2ELi4ENS5_IJNS4_1CILi1EEESB_SB_EEEEENS5_IJNSA_ILi64EEENSA_ILi192EEENSA_ILi256EEEEEEaNS5_IJlSB_lEEEaSI_NS4_8TiledMMAINS4_8MMA_AtomIJNS4_15SM100_MMA_S8_SSIaaiLi64ELi192ELNS4_4UMMA5MajorE0ELSN_0ELNSM_8SaturateE0EEEEEENS4_6LayoutISC_NS5_IJNSA_ILi0EEESS_SS_EEEEENS5_IJNS4_10UnderscoreESV_SV_EEEEENS4_13SM90_TMA_LOADENS4_14ComposedLayoutINS4_7SwizzleILi3ELi4ELi3EEENS4_18smem_ptr_flag_bitsILi8EEENSR_INS5_IJNSA_ILi8EEENSA_ILi128EEEEEENS5_IJS15_SB_EEEEEEEvNS4_8identityESY_S19_vS1A_EENS_8epilogue10collective18CollectiveEpilogueINS1C_23Sm100TmaWarpSpecializedILi3ELi2ELi32ELb0ELb0EEEJSH_NS5_IJNSR_ISE_SB_EES1H_EEEaSI_aSI_NS1C_6fusion15FusionCallbacksIS1G_NS1J_17LinearCombinationIaiaiLNS_15FloatRoundStyleE2EEESH_S1I_JEEENS4_5SM1004TMEM4LOAD26SM100_TMEM_LOAD_16dp32b32xESY_NSZ_INS10_ILi2ELi4ELi3EEES13_NSR_INS5_IJS14_SE_EEENS5_IJSE_SB_EEEEEEENS4_39AutoVectorizingCopyWithAssumedAlignmentILi128EEENS4_14SM90_TMA_STOREES1X_S1Z_S1Z_EEEvvEEEEvNT_6ParamsE) ;  /* 0xffffff7002147950 */ /* 0x000fea0003c3ffff */
        .weak           $__internal_1_$__cuda_sm10x_tcgen05_guardrail_trap_phase_invalid_during_alloc
        .type           $__internal_1_$__cuda_sm10x_tcgen05_guardrail_trap_phase_invalid_during_alloc,@function
        .size           $__internal_1_$__cuda_sm10x_tcgen05_guardrail_trap_phase_invalid_during_alloc,($__internal_2_$__cuda_sm10x_tcgen05_guardrail_trap_unallocated_columns_being_dealloced - $__internal_1_$__cuda_sm10x_tcgen05_guardrail_trap_phase_invalid_during_alloc)
$__internal_1_$__cuda_sm10x_tcgen05_guardrail_trap_phase_invalid_during_alloc:
[----:B------:R-:W-:Y:S05]  /*8fb0*/  BPT.TRAP 0x1 ;  /* 0x000000040000795c */ /* 0x000fea0000300000 */
[----:B------:R-:W-:-:S04]  /*8fc0*/  MOV R3, 0x0 ;  /* 0x0000000000037802 */ /* 0x000fc80000000f00 */
[----:B------:R-:W-:Y:S05]  /*8fd0*/  RET.REL.NODEC R2 `(_ZN7cutlass13device_kernelINS_4gemm6kernel13GemmUniversalIN4cute5tupleIJiiiiEEENS1_10collective13CollectiveMmaINS1_35MainloopSm100TmaUmmaWarpSpecializedILi3ELi2ELi4ENS5_IJNS4_1CILi1EEESB_SB_EEEEENS5_IJNSA_ILi64EEENSA_ILi192EEENSA_ILi256EEEEEEaNS5_IJlSB_lEEEaSI_NS4_8TiledMMAINS4_8MMA_AtomIJNS4_15SM100_MMA_S8_SSIaaiLi64ELi192ELNS4_4UMMA5MajorE0ELSN_0ELNSM_8SaturateE0EEEEEENS4_6LayoutISC_NS5_IJNSA_ILi0EEESS_SS_EEEEENS5_IJNS4_10UnderscoreESV_SV_EEEEENS4_13SM90_TMA_LOADENS4_14ComposedLayoutINS4_7SwizzleILi3ELi4ELi3EEENS4_18smem_ptr_flag_bitsILi8EEENSR_INS5_IJNSA_ILi8EEENSA_ILi128EEEEEENS5_IJS15_SB_EEEEEEEvNS4_8identityESY_S19_vS1A_EENS_8epilogue10collective18CollectiveEpilogueINS1C_23Sm100TmaWarpSpecializedILi3ELi2ELi32ELb0ELb0EEEJSH_NS5_IJNSR_ISE_SB_EES1H_EEEaSI_aSI_NS1C_6fusion15FusionCallbacksIS1G_NS1J_17LinearCombinationIaiaiLNS_15FloatRoundStyleE2EEESH_S1I_JEEENS4_5SM1004TMEM4LOAD26SM100_TMEM_LOAD_16dp32b32xESY_NSZ_INS10_ILi2ELi4ELi3EEES13_NSR_INS5_IJS14_SE_EEENS5_IJSE_SB_EEEEEEENS4_39AutoVectorizingCopyWithAssumedAlignmentILi128EEENS4_14SM90_TMA_STOREES1X_S1Z_S1Z_EEEvvEEEEvNT_6ParamsE) ;  /* 0xffffff7002087950 */ /* 0x000fea0003c3ffff */
        .weak           $__internal_2_$__cuda_sm10x_tcgen05_guardrail_trap_unallocated_columns_being_dealloced
        .type           $__internal_2_$__cuda_sm10x_tcgen05_guardrail_trap_unallocated_columns_being_dealloced,@function
        .size           $__internal_2_$__cuda_sm10x_tcgen05_guardrail_trap_unallocated_columns_being_dealloced,(.L_x_158 - $__internal_2_$__cuda_sm10x_tcgen05_guardrail_trap_unallocated_columns_being_dealloced)
$__internal_2_$__cuda_sm10x_tcgen05_guardrail_trap_unallocated_columns_being_dealloced:
[----:B------:R-:W-:Y:S05]  /*8fe0*/  BPT.TRAP 0x1 ;  /* 0x000000040000795c */ /* 0x000fea0000300000 */
[----:B------:R-:W-:-:S04]  /*8ff0*/  HFMA2 R3, -RZ, RZ, 0, 0 ;  /* 0x00000000ff037431 */ /* 0x000fc800000001ff */
[----:B------:R-:W-:Y:S05]  /*9000*/  RET.REL.NODEC R2 `(_ZN7cutlass13device_kernelINS_4gemm6kernel13GemmUniversalIN4cute5tupleIJiiiiEEENS1_10collective13CollectiveMmaINS1_35MainloopSm100TmaUmmaWarpSpecializedILi3ELi2ELi4ENS5_IJNS4_1CILi1EEESB_SB_EEEEENS5_IJNSA_ILi64EEENSA_ILi192EEENSA_ILi256EEEEEEaNS5_IJlSB_lEEEaSI_NS4_8TiledMMAINS4_8MMA_AtomIJNS4_15SM100_MMA_S8_SSIaaiLi64ELi192ELNS4_4UMMA5MajorE0ELSN_0ELNSM_8SaturateE0EEEEEENS4_6LayoutISC_NS5_IJNSA_ILi0EEESS_SS_EEEEENS5_IJNS4_10UnderscoreESV_SV_EEEEENS4_13SM90_TMA_LOADENS4_14ComposedLayoutINS4_7SwizzleILi3ELi4ELi3EEENS4_18smem_ptr_flag_bitsILi8EEENSR_INS5_IJNSA_ILi8EEENSA_ILi128EEEEEENS5_IJS15_SB_EEEEEEEvNS4_8identityESY_S19_vS1A_EENS_8epilogue10collective18CollectiveEpilogueINS1C_23Sm100TmaWarpSpecializedILi3ELi2ELi32ELb0ELb0EEEJSH_NS5_IJNSR_ISE_SB_EES1H_EEEaSI_aSI_NS1C_6fusion15FusionCallbacksIS1G_NS1J_17LinearCombinationIaiaiLNS_15FloatRoundStyleE2EEESH_S1I_JEEENS4_5SM1004TMEM4LOAD26SM100_TMEM_LOAD_16dp32b32xESY_NSZ_INS10_ILi2ELi4ELi3EEES13_NSR_INS5_IJS14_SE_EEENS5_IJSE_SB_EEEEEEENS4_39AutoVectorizingCopyWithAssumedAlignmentILi128EEENS4_14SM90_TMA_STOREES1X_S1Z_S1Z_EEEvvEEEEvNT_6ParamsE) ;  /* 0xffffff6c02fc7950 */ /* 0x000fea0003c3ffff */
.L_x_157:
[----:B------:R-:W-:-:S00]  /*9010*/  BRA `(.L_x_157) ;  /* 0xfffffffc00fc7947 */ /* 0x000fc0000383ffff */
[----:B------:R-:W-:-:S00]  /*9020*/  NOP ;  /* 0x0000000000007918 */ /* 0x000fc00000000000 */
        /* <DEDUP_REMOVED lines=13> */
.L_x_158:


//--------------------- .nv.global.init           --------------------------
	.section	.nv.global.init,"aw",@progbits
.nv.global.init:
	.type		$str$27,@object
	.size		$str$27,($str$28 - $str$27)
$str$27:
        /*0000*/ 	.byte	0x28, 0x61, 0x64, 0x64, 0x72, 0x65, 0x73, 0x73, 0x20, 0x26, 0x20, 0x6d, 0x61, 0x73, 0x6b, 0x29
        /*0010*/ 	.byte	0x20, 0x3d, 0x3d, 0x20, 0x30, 0x00
	.type		$str$28,@object
	.size		$str$28,($str$26 - $str$28)
$str$28:
        /*0016*/ 	.byte	0x2f, 0x74, 0x6d, 0x70, 0x2f, 0x63, 0x75, 0x74, 0x6c, 0x61, 0x73, 0x73, 0x5f, 0x73, 0x77, 0x65
        /*0026*/ 	.byte	0x65, 0x70, 0x5f, 0x73, 0x72, 0x63, 0x2f, 0x69, 0x6e, 0x63, 0x6c, 0x75, 0x64, 0x65, 0x2f, 0x63
        /*0036*/ 	.byte	0x75, 0x74, 0x65, 0x2f, 0x70, 0x6f, 0x69, 0x6e, 0x74, 0x65, 0x72, 0x5f, 0x66, 0x6c, 0x61, 0x67
        /*0046*/ 	.byte	0x67, 0x65, 0x64, 0x2e, 0x68, 0x70, 0x70, 0x00
	.type		$str$26,@object
	.size		$str$26,($str$25 - $str$26)
$str$26:
        /*004e*/ 	.byte	0x2f, 0x74, 0x6d, 0x70, 0x2f, 0x63, 0x75, 0x74, 0x6c, 0x61, 0x73, 0x73, 0x5f, 0x73, 0x77, 0x65
        /*005e*/ 	.byte	0x65, 0x70, 0x5f, 0x73, 0x72, 0x63, 0x2f, 0x69, 0x6e, 0x63, 0x6c, 0x75, 0x64, 0x65, 0x2f, 0x63
        /*006e*/ 	.byte	0x75, 0x74, 0x65, 0x2f, 0x61, 0x74, 0x6f, 0x6d, 0x2f, 0x63, 0x6f, 0x70, 0x79, 0x5f, 0x74, 0x72
        /*007e*/ 	.byte	0x61, 0x69, 0x74, 0x73, 0x5f, 0x73, 0x6d, 0x31, 0x30, 0x30, 0x2e, 0x68, 0x70, 0x70, 0x00
	.type		$str$25,@object
	.size		$str$25,(__unnamed_1 - $str$25)
$str$25:
        /*008d*/ 	.byte	0x28, 0x28, 0x75, 0x69, 0x6e, 0x74, 0x33, 0x32, 0x5f, 0x74, 0x28, 0x74, 0x68, 0x72, 0x65, 0x61
        /*009d*/ 	.byte	0x64, 0x49, 0x64, 0x78, 0x2e, 0x78, 0x29, 0x20, 0x2f, 0x20, 0x33, 0x32, 0x29, 0x20, 0x25, 0x20
        /*00ad*/ 	.byte	0x34, 0x29, 0x20, 0x3d, 0x3d, 0x20, 0x28, 0x28, 0x28, 0x74, 0x6d, 0x65, 0x6d, 0x5f, 0x61, 0x64
        /*00bd*/ 	.byte	0x64, 0x72, 0x20, 0x3e, 0x3e, 0x20, 0x31, 0x36, 0x29, 0x20, 0x2f, 0x20, 0x33, 0x32, 0x29, 0x20
        /*00cd*/ 	.byte	0x25, 0x20, 0x34, 0x29, 0x00
	.type		__unnamed_1,@object
	.size		__unnamed_1,(__unnamed_2 - __unnamed_1)
__unnamed_1:
        /*00d2*/ 	.byte	0x61, 0x75, 0x74, 0x6f, 0x20, 0x63, 0x75, 0x74, 0x65, 0x3a, 0x3a, 0x61, 0x73, 0x5f, 0x70, 0x6f
        /* <DEDUP_REMOVED lines=24> */
        /*0262*/ 	.byte	0x00
	.type		__unnamed_2,@object
	.size		__unnamed_2,(__unnamed_3 - __unnamed_2)
__unnamed_2:
        /* <DEDUP_REMOVED lines=26> */
	.type		__unnamed_3,@object
	.size		__unnamed_3,(.L_3 - __unnamed_3)
__unnamed_3:
        /* <DEDUP_REMOVED lines=41> */
.L_3:


//--------------------- .nv.shared._ZN7cutlass13device_kernelINS_4gemm6kernel13GemmUniversalIN4cute5tupleIJiiiiEEENS1_10collective13CollectiveMmaINS1_35MainloopSm100TmaUmmaWarpSpecializedILi3ELi2ELi4ENS5_IJNS4_1CILi1EEESB_SB_EEEEENS5_IJNSA_ILi64EEENSA_ILi192EEENSA_ILi256EEEEEEaNS5_IJlSB_lEEEaSI_NS4_8TiledMMAINS4_8MMA_AtomIJNS4_15SM100_MMA_S8_SSIaaiLi64ELi192ELNS4_4UMMA5MajorE0ELSN_0ELNSM_8SaturateE0EEEEEENS4_6LayoutISC_NS5_IJNSA_ILi0EEESS_SS_EEEEENS5_IJNS4_10UnderscoreESV_SV_EEEEENS4_13SM90_TMA_LOADENS4_14ComposedLayoutINS4_7SwizzleILi3ELi4ELi3EEENS4_18smem_ptr_flag_bitsILi8EEENSR_INS5_IJNSA_ILi8EEENSA_ILi128EEEEEENS5_IJS15_SB_EEEEEEEvNS4_8identityESY_S19_vS1A_EENS_8epilogue10collective18CollectiveEpilogueINS1C_23Sm100TmaWarpSpecializedILi3ELi2ELi32ELb0ELb0EEEJSH_NS5_IJNSR_ISE_SB_EES1H_EEEaSI_aSI_NS1C_6fusion15FusionCallbacksIS1G_NS1J_17LinearCombinationIaiaiLNS_15FloatRoundStyleE2EEESH_S1I_JEEENS4_5SM1004TMEM4LOAD26SM100_TMEM_LOAD_16dp32b32xESY_NSZ_INS10_ILi2ELi4ELi3EEES13_NSR_INS5_IJS14_SE_EEENS5_IJSE_SB_EEEEEEENS4_39AutoVectorizingCopyWithAssumedAlignmentILi128EEENS4_14SM90_TMA_STOREES1X_S1Z_S1Z_EEEvvEEEEvNT_6ParamsE --------------------------
	.section	.nv.shared._ZN7cutlass13device_kernelINS_4gemm6kernel13GemmUniversalIN4cute5tupleIJiiiiEEENS1_10collective13CollectiveMmaINS1_35MainloopSm100TmaUmmaWarpSpecializedILi3ELi2ELi4ENS5_IJNS4_1CILi1EEESB_SB_EEEEENS5_IJNSA_ILi64EEENSA_ILi192EEENSA_ILi256EEEEEEaNS5_IJlSB_lEEEaSI_NS4_8TiledMMAINS4_8MMA_AtomIJNS4_15SM100_MMA_S8_SSIaaiLi64ELi192ELNS4_4UMMA5MajorE0ELSN_0ELNSM_8SaturateE0EEEEEENS4_6LayoutISC_NS5_IJNSA_ILi0EEESS_SS_EEEEENS5_IJNS4_10UnderscoreESV_SV_EEEEENS4_13SM90_TMA_LOADENS4_14ComposedLayoutINS4_7SwizzleILi3ELi4ELi3EEENS4_18smem_ptr_flag_bitsILi8EEENSR_INS5_IJNSA_ILi8EEENSA_ILi128EEEEEENS5_IJS15_SB_EEEEEEEvNS4_8identityESY_S19_vS1A_EENS_8epilogue10collective18CollectiveEpilogueINS1C_23Sm100TmaWarpSpecializedILi3ELi2ELi32ELb0ELb0EEEJSH_NS5_IJNSR_ISE_SB_EES1H_EEEaSI_aSI_NS1C_6fusion15FusionCallbacksIS1G_NS1J_17LinearCombinationIaiaiLNS_15FloatRoundStyleE2EEESH_S1I_JEEENS4_5SM1004TMEM4LOAD26SM100_TMEM_LOAD_16dp32b32xESY_NSZ_INS10_ILi2ELi4ELi3EEES13_NSR_INS5_IJS14_SE_EEENS5_IJSE_SB_EEEEEEENS4_39AutoVectorizingCopyWithAssumedAlignmentILi128EEENS4_14SM90_TMA_STOREES1X_S1Z_S1Z_EEEvvEEEEvNT_6ParamsE,"aw",@nobits
	.sectionflags	@""
	.align	16
	.zero		1024


//--------------------- .nv.shared.reserved.0     --------------------------
	.section	.nv.shared.reserved.0,"aw",@nobits
	.weak		__nv_reservedSMEM_offset_0_alias
	.size		__nv_reservedSMEM_offset_0_alias, 0, 64
	.other		__nv_reservedSMEM_offset_0_alias,@"STO_CUDA_RESERVED_SHARED STV_DEFAULT"
__nv_reservedSMEM_offset_0_alias:
	.zero		0
.nv.shared.reserved.0:
	.zero		64
	.weak		__nv_reservedSMEM_tcgen05_partition
	.type		__nv_reservedSMEM_tcgen05_partition,@object
	.size		__nv_reservedSMEM_tcgen05_partition,(.L_0 - __nv_reservedSMEM_tcgen05_partition)
__nv_reservedSMEM_tcgen05_partition:
	.zero		32
.L_0:


//--------------------- .nv.global                --------------------------
	.section	.nv.global,"aw",@nobits
.nv.global:
	.type		_ZN40_INTERNAL_c53bb9aa_4_k_cu_73af81bb_334394cute1_E,@object
	.size		_ZN40_INTERNAL_c53bb9aa_4_k_cu_73af81bb_334394cute1_E,(_ZN40_INTERNAL_c53bb9aa_4_k_cu_73af81bb_334394cuda3std3__45__cpo6cbeginE - _ZN40_INTERNAL_c53bb9aa_4_k_cu_73af81bb_334394cute1_E)
_ZN40_INTERNAL_c53bb9aa_4_k_cu_73af81bb_334394cute1_E:
	.zero		1
	.type		_ZN40_INTERNAL_c53bb9aa_4_k_cu_73af81bb_334394cuda3std3__45__cpo6cbeginE,@object
	.size		_ZN40_INTERNAL_c53bb9aa_4_k_cu_73af81bb_334394cuda3std3__45__cpo6cbeginE,(_ZN40_INTERNAL_c53bb9aa_4_k_cu_73af81bb_334394cuda3std3__48in_placeE - _ZN40_INTERNAL_c53bb9aa_4_k_cu_73af81bb_334394cuda3std3__45__cpo6cbeginE)
_ZN40_INTERNAL_c53bb9aa_4_k_cu_73af81bb_334394cuda3std3__45__cpo6cbeginE:
	.zero		1
	.type		_ZN40_INTERNAL_c53bb9aa_4_k_cu_73af81bb_334394cuda3std3__48in_placeE,@object
	.size		_ZN40_INTERNAL_c53bb9aa_4_k_cu_73af81bb_334394cuda3std3__48in_placeE,(_ZN40_INTERNAL_c53bb9aa_4_k_cu_73af81bb_334394cuda3std6ranges3__45__cpo9iter_moveE - _ZN40_INTERNAL_c53bb9aa_4_k_cu_73af81bb_334394cuda3std3__48in_placeE)
_ZN40_INTERNAL_c53bb9aa_4_k_cu_73af81bb_334394cuda3std3__48in_placeE:
	.zero		1
	.type		_ZN40_INTERNAL_c53bb9aa_4_k_cu_73af81bb_334394cuda3std6ranges3__45__cpo9iter_moveE,@object
	.size		_ZN40_INTERNAL_c53bb9aa_4_k_cu_73af81bb_334394cuda3std6ranges3__45__cpo9iter_moveE,(_ZN40_INTERNAL_c53bb9aa_4_k_cu_73af81bb_334394cuda3std3__45__cpo5beginE - _ZN40_INTERNAL_c53bb9aa_4_k_cu_73af81bb_334394cuda3std6ranges3__45__cpo9iter_moveE)
_ZN40_INTERNAL_c53bb9aa_4_k_cu_73af81bb_334394cuda3std6ranges3__45__cpo9iter_moveE:
	.zero		1
	.type		_ZN40_INTERNAL_c53bb9aa_4_k_cu_73af81bb_334394cuda3std3__45__cpo5beginE,@object
	.size		_ZN40_INTERNAL_c53bb9aa_4_k_cu_73af81bb_334394cuda3std3__45__cpo5beginE,(_ZN40_INTERNAL_c53bb9aa_4_k_cu_73af81bb_334394cuda3std3__442_GLOBAL__N__c53bb9aa_4_k_cu_73af81bb_334396ignoreE - _ZN40_INTERNAL_c53bb9aa_4_k_cu_73af81bb_334394cuda3std3__45__cpo5beginE)
_ZN40_INTERNAL_c53bb9aa_4_k_cu_73af81bb_334394cuda3std3__45__cpo5beginE:
	.zero		1
	.type		_ZN40_INTERNAL_c53bb9aa_4_k_cu_73af81bb_334394cuda3std3__442_GLOBAL__N__c53bb9aa_4_k_cu_73af81bb_334396ignoreE,@object
	.size		_ZN40_INTERNAL_c53bb9aa_4_k_cu_73af81bb_334394cuda3std3__442_GLOBAL__N__c53bb9aa_4_k_cu_73af81bb_334396ignoreE,(_ZN40_INTERNAL_c53bb9aa_4_k_cu_73af81bb_334394cute7productE - _ZN40_INTERNAL_c53bb9aa_4_k_cu_73af81bb_334394cuda3std3__442_GLOBAL__N__c53bb9aa_4_k_cu_73af81bb_334396ignoreE)
_ZN40_INTERNAL_c53bb9aa_4_k_cu_73af81bb_334394cuda3std3__442_GLOBAL__N__c53bb9aa_4_k_cu_73af81bb_334396ignoreE:
	.zero		1
	.type		_ZN40_INTERNAL_c53bb9aa_4_k_cu_73af81bb_334394cute7productE,@object
	.size		_ZN40_INTERNAL_c53bb9aa_4_k_cu_73af81bb_334394cute7productE,(_ZN40_INTERNAL_c53bb9aa_4_k_cu_73af81bb_334394cuda3std3__45__cpo3endE - _ZN40_INTERNAL_c53bb9aa_4_k_cu_73af81bb_334394cute7productE)
_ZN40_INTERNAL_c53bb9aa_4_k_cu_73af81bb_334394cute7productE:
	.zero		1
	.type		_ZN40_INTERNAL_c53bb9aa_4_k_cu_73af81bb_334394cuda3std3__45__cpo3endE,@object
	.size		_ZN40_INTERNAL_c53bb9aa_4_k_cu_73af81bb_334394cuda3std3__45__cpo3endE,(_ZN40_INTERNAL_c53bb9aa_4_k_cu_73af81bb_334394cuda3std3__419piecewise_constructE - _ZN40_INTERNAL_c53bb9aa_4_k_cu_73af81bb_334394cuda3std3__45__cpo3endE)
_ZN40_INTERNAL_c53bb9aa_4_k_cu_73af81bb_334394cuda3std3__45__cpo3endE:
	.zero		1
	.type		_ZN40_INTERNAL_c53bb9aa_4_k_cu_73af81bb_334394cuda3std3__419piecewise_constructE,@object
	.size		_ZN40_INTERNAL_c53bb9aa_4_k_cu_73af81bb_334394cuda3std3__419piecewise_constructE,(_ZN40_INTERNAL_c53bb9aa_4_k_cu_73af81bb_334394cuda3std3__45__cpo4cendE - _ZN40_INTERNAL_c53bb9aa_4_k_cu_73af81bb_334394cuda3std3__419piecewise_constructE)
_ZN40_INTERNAL_c53bb9aa_4_k_cu_73af81bb_334394cuda3std3__419piecewise_constructE:
	.zero		1
	.type		_ZN40_INTERNAL_c53bb9aa_4_k_cu_73af81bb_334394cuda3std3__45__cpo4cendE,@object
	.size		_ZN40_INTERNAL_c53bb9aa_4_k_cu_73af81bb_334394cuda3std3__45__cpo4cendE,(_ZN40_INTERNAL_c53bb9aa_4_k_cu_73af81bb_334394cuda3std6ranges3__45__cpo4swapE - _ZN40_INTERNAL_c53bb9aa_4_k_cu_73af81bb_334394cuda3std3__45__cpo4cendE)
_ZN40_INTERNAL_c53bb9aa_4_k_cu_73af81bb_334394cuda3std3__45__cpo4cendE:
	.zero		1
	.type		_ZN40_INTERNAL_c53bb9aa_4_k_cu_73af81bb_334394cuda3std6ranges3__45__cpo4swapE,@object
	.size		_ZN40_INTERNAL_c53bb9aa_4_k_cu_73af81bb_334394cuda3std6ranges3__45__cpo4swapE,(.L_11 - _ZN40_INTERNAL_c53bb9aa_4_k_cu_73af81bb_334394cuda3std6ranges3__45__cpo4swapE)
_ZN40_INTERNAL_c53bb9aa_4_k_cu_73af81bb_334394cuda3std6ranges3__45__cpo4swapE:
	.zero		1
.L_11:


//--------------------- .nv.constant0._ZN7cutlass13device_kernelINS_4gemm6kernel13GemmUniversalIN4cute5tupleIJiiiiEEENS1_10collective13CollectiveMmaINS1_35MainloopSm100TmaUmmaWarpSpecializedILi3ELi2ELi4ENS5_IJNS4_1CILi1EEESB_SB_EEEEENS5_IJNSA_ILi64EEENSA_ILi192EEENSA_ILi256EEEEEEaNS5_IJlSB_lEEEaSI_NS4_8TiledMMAINS4_8MMA_AtomIJNS4_15SM100_MMA_S8_SSIaaiLi64ELi192ELNS4_4UMMA5MajorE0ELSN_0ELNSM_8SaturateE0EEEEEENS4_6LayoutISC_NS5_IJNSA_ILi0EEESS_SS_EEEEENS5_IJNS4_10UnderscoreESV_SV_EEEEENS4_13SM90_TMA_LOADENS4_14ComposedLayoutINS4_7SwizzleILi3ELi4ELi3EEENS4_18smem_ptr_flag_bitsILi8EEENSR_INS5_IJNSA_ILi8EEENSA_ILi128EEEEEENS5_IJS15_SB_EEEEEEEvNS4_8identityESY_S19_vS1A_EENS_8epilogue10collective18CollectiveEpilogueINS1C_23Sm100TmaWarpSpecializedILi3ELi2ELi32ELb0ELb0EEEJSH_NS5_IJNSR_ISE_SB_EES1H_EEEaSI_aSI_NS1C_6fusion15FusionCallbacksIS1G_NS1J_17LinearCombinationIaiaiLNS_15FloatRoundStyleE2EEESH_S1I_JEEENS4_5SM1004TMEM4LOAD26SM100_TMEM_LOAD_16dp32b32xESY_NSZ_INS10_ILi2ELi4ELi3EEES13_NSR_INS5_IJS14_SE_EEENS5_IJSE_SB_EEEEEEENS4_39AutoVectorizingCopyWithAssumedAlignmentILi128EEENS4_14SM90_TMA_STOREES1X_S1Z_S1Z_EEEvvEEEEvNT_6ParamsE --------------------------
	.section	.nv.constant0._ZN7cutlass13device_kernelINS_4gemm6kernel13GemmUniversalIN4cute5tupleIJiiiiEEENS1_10collective13CollectiveMmaINS1_35MainloopSm100TmaUmmaWarpSpecializedILi3ELi2ELi4ENS5_IJNS4_1CILi1EEESB_SB_EEEEENS5_IJNSA_ILi64EEENSA_ILi192EEENSA_ILi256EEEEEEaNS5_IJlSB_lEEEaSI_NS4_8TiledMMAINS4_8MMA_AtomIJNS4_15SM100_MMA_S8_SSIaaiLi64ELi192ELNS4_4UMMA5MajorE0ELSN_0ELNSM_8SaturateE0EEEEEENS4_6LayoutISC_NS5_IJNSA_ILi0EEESS_SS_EEEEENS5_IJNS4_10UnderscoreESV_SV_EEEEENS4_13SM90_TMA_LOADENS4_14ComposedLayoutINS4_7SwizzleILi3ELi4ELi3EEENS4_18smem_ptr_flag_bitsILi8EEENSR_INS5_IJNSA_ILi8EEENSA_ILi128EEEEEENS5_IJS15_SB_EEEEEEEvNS4_8identityESY_S19_vS1A_EENS_8epilogue10collective18CollectiveEpilogueINS1C_23Sm100TmaWarpSpecializedILi3ELi2ELi32ELb0ELb0EEEJSH_NS5_IJNSR_ISE_SB_EES1H_EEEaSI_aSI_NS1C_6fusion15FusionCallbacksIS1G_NS1J_17LinearCombinationIaiaiLNS_15FloatRoundStyleE2EEESH_S1I_JEEENS4_5SM1004TMEM4LOAD26SM100_TMEM_LOAD_16dp32b32xESY_NSZ_INS10_ILi2ELi4ELi3EEES13_NSR_INS5_IJS14_SE_EEENS5_IJSE_SB_EEEEEEENS4_39AutoVectorizingCopyWithAssumedAlignmentILi128EEENS4_14SM90_TMA_STOREES1X_S1Z_S1Z_EEEvvEEEEvNT_6ParamsE,"a",@progbits
	.sectionflags	@""
	.align	4
.nv.constant0._ZN7cutlass13device_kernelINS_4gemm6kernel13GemmUniversalIN4cute5tupleIJiiiiEEENS1_10collective13CollectiveMmaINS1_35MainloopSm100TmaUmmaWarpSpecializedILi3ELi2ELi4ENS5_IJNS4_1CILi1EEESB_SB_EEEEENS5_IJNSA_ILi64EEENSA_ILi192EEENSA_ILi256EEEEEEaNS5_IJlSB_lEEEaSI_NS4_8TiledMMAINS4_8MMA_AtomIJNS4_15SM100_MMA_S8_SSIaaiLi64ELi192ELNS4_4UMMA5MajorE0ELSN_0ELNSM_8SaturateE0EEEEEENS4_6LayoutISC_NS5_IJNSA_ILi0EEESS_SS_EEEEENS5_IJNS4_10UnderscoreESV_SV_EEEEENS4_13SM90_TMA_LOADENS4_14ComposedLayoutINS4_7SwizzleILi3ELi4ELi3EEENS4_18smem_ptr_flag_bitsILi8EEENSR_INS5_IJNSA_ILi8EEENSA_ILi128EEEEEENS5_IJS15_SB_EEEEEEEvNS4_8identityESY_S19_vS1A_EENS_8epilogue10collective18CollectiveEpilogueINS1C_23Sm100TmaWarpSpecializedILi3ELi2ELi32ELb0ELb0EEEJSH_NS5_IJNSR_ISE_SB_EES1H_EEEaSI_aSI_NS1C_6fusion15FusionCallbacksIS1G_NS1J_17LinearCombinationIaiaiLNS_15FloatRoundStyleE2EEESH_S1I_JEEENS4_5SM1004TMEM4LOAD26SM100_TMEM_LOAD_16dp32b32xESY_NSZ_INS10_ILi2ELi4ELi3EEES13_NSR_INS5_IJS14_SE_EEENS5_IJSE_SB_EEEEEEENS4_39AutoVectorizingCopyWithAssumedAlignmentILi128EEENS4_14SM90_TMA_STOREES1X_S1Z_S1Z_EEEvvEEEEvNT_6ParamsE:
	.zero		2944


//--------------------- SYMBOLS --------------------------

	.type		.nv.reservedSmem.offset0,@object
	.size		.nv.reservedSmem.offset0,0x4
	.type		.nv.reservedSmem.cap,@object
	.size		.nv.reservedSmem.cap,0x4
	.type		__assertfail,@function
